	.headerflags	@"EF_CUDA_TEXMODE_UNIFIED EF_CUDA_64BIT_ADDRESS EF_CUDA_SM89 EF_CUDA_VIRTUAL_SM(EF_CUDA_SM89)"
	.elftype	@"ET_EXEC"


//--------------------- .nv.info                  --------------------------
	.section	.nv.info,"",@"SHT_CUDA_INFO"
	.align	4


	//----- nvinfo : EIATTR_REGCOUNT
	.align		4
        /*0000*/ 	.byte	0x04, 0x2f
        /*0002*/ 	.short	(.L_2 - .L_1)
	.align		4
.L_1:
        /*0004*/ 	.word	index@(triton__0d1d2d3d4d5d6d7d89de)
        /*0008*/ 	.word	0x00000028


	//----- nvinfo : EIATTR_MAX_STACK_SIZE
	.align		4
.L_2:
        /*000c*/ 	.byte	0x04, 0x23
        /*000e*/ 	.short	(.L_4 - .L_3)
	.align		4
.L_3:
        /*0010*/ 	.word	index@(triton__0d1d2d3d4d5d6d7d89de)
        /*0014*/ 	.word	0x00000000


	//----- nvinfo : EIATTR_MIN_STACK_SIZE
	.align		4
.L_4:
        /*0018*/ 	.byte	0x04, 0x12
        /*001a*/ 	.short	(.L_6 - .L_5)
	.align		4
.L_5:
        /*001c*/ 	.word	index@(triton__0d1d2d3d4d5d6d7d89de)
        /*0020*/ 	.word	0x00000000


	//----- nvinfo : EIATTR_FRAME_SIZE
	.align		4
.L_6:
        /*0024*/ 	.byte	0x04, 0x11
        /*0026*/ 	.short	(.L_8 - .L_7)
	.align		4
.L_7:
        /*0028*/ 	.word	index@(triton__0d1d2d3d4d5d6d7d89de)
        /*002c*/ 	.word	0x00000000
.L_8:


//--------------------- .nv.info.triton__0d1d2d3d4d5d6d7d89de --------------------------
	.section	.nv.info.triton__0d1d2d3d4d5d6d7d89de,"",@"SHT_CUDA_INFO"
	.align	4


	//----- nvinfo : EIATTR_CUDA_API_VERSION
	.align		4
        /*0000*/ 	.byte	0x04, 0x37
        /*0002*/ 	.short	(.L_10 - .L_9)
.L_9:
        /*0004*/ 	.word	0x0000007b


	//----- nvinfo : EIATTR_PARAM_CBANK
	.align		4
.L_10:
        /*0008*/ 	.byte	0x04, 0x0a
        /*000a*/ 	.short	(.L_12 - .L_11)
	.align		4
.L_11:
        /*000c*/ 	.word	index@(.nv.constant0.triton__0d1d2d3d4d5d6d7d89de)
        /*0010*/ 	.short	0x0160
        /*0012*/ 	.short	0x0048


	//----- nvinfo : EIATTR_CBANK_PARAM_SIZE
	.align		4
.L_12:
        /*0014*/ 	.byte	0x03, 0x19
        /*0016*/ 	.short	0x0048


	//----- nvinfo : EIATTR_KPARAM_INFO
	.align		4
        /*0018*/ 	.byte	0x04, 0x17
        /*001a*/ 	.short	(.L_14 - .L_13)
.L_13:
        /*001c*/ 	.word	0x00000000
        /*0020*/ 	.short	0x0009
        /*0022*/ 	.short	0x0044
        /*0024*/ 	.byte	0x00, 0xf0, 0x11, 0x00


	//----- nvinfo : EIATTR_KPARAM_INFO
	.align		4
.L_14:
        /*0028*/ 	.byte	0x04, 0x17
        /*002a*/ 	.short	(.L_16 - .L_15)
.L_15:
        /*002c*/ 	.word	0x00000000
        /*0030*/ 	.short	0x0008
        /*0032*/ 	.short	0x0040
        /*0034*/ 	.byte	0x00, 0xf0, 0x11, 0x00


	//----- nvinfo : EIATTR_KPARAM_INFO
	.align		4
.L_16:
        /*0038*/ 	.byte	0x04, 0x17
        /*003a*/ 	.short	(.L_18 - .L_17)
.L_17:
        /*003c*/ 	.word	0x00000000
        /*0040*/ 	.short	0x0007
        /*0042*/ 	.short	0x0038
        /*0044*/ 	.byte	0x00, 0xf0, 0x21, 0x00


	//----- nvinfo : EIATTR_KPARAM_INFO
	.align		4
.L_18:
        /*0048*/ 	.byte	0x04, 0x17
        /*004a*/ 	.short	(.L_20 - .L_19)
.L_19:
        /*004c*/ 	.word	0x00000000
        /*0050*/ 	.short	0x0006
        /*0052*/ 	.short	0x0030
        /*0054*/ 	.byte	0x00, 0xf0, 0x21, 0x00


	//----- nvinfo : EIATTR_KPARAM_INFO
	.align		4
.L_20:
        /*0058*/ 	.byte	0x04, 0x17
        /*005a*/ 	.short	(.L_22 - .L_21)
.L_21:
        /*005c*/ 	.word	0x00000000
        /*0060*/ 	.short	0x0005
        /*0062*/ 	.short	0x0028
        /*0064*/ 	.byte	0x00, 0xf0, 0x21, 0x00


	//----- nvinfo : EIATTR_KPARAM_INFO
	.align		4
.L_22:
        /*0068*/ 	.byte	0x04, 0x17
        /*006a*/ 	.short	(.L_24 - .L_23)
.L_23:
        /*006c*/ 	.word	0x00000000
        /*0070*/ 	.short	0x0004
        /*0072*/ 	.short	0x0020
        /*0074*/ 	.byte	0x00, 0xf0, 0x21, 0x00


	//----- nvinfo : EIATTR_KPARAM_INFO
	.align		4
.L_24:
        /*0078*/ 	.byte	0x04, 0x17
        /*007a*/ 	.short	(.L_26 - .L_25)
.L_25:
        /*007c*/ 	.word	0x00000000
        /*0080*/ 	.short	0x0003
        /*0082*/ 	.short	0x0018
        /*0084*/ 	.byte	0x00, 0xf0, 0x21, 0x00


	//----- nvinfo : EIATTR_KPARAM_INFO
	.align		4
.L_26:
        /*0088*/ 	.byte	0x04, 0x17
        /*008a*/ 	.short	(.L_28 - .L_27)
.L_27:
        /*008c*/ 	.word	0x00000000
        /*0090*/ 	.short	0x0002
        /*0092*/ 	.short	0x0010
        /*0094*/ 	.byte	0x00, 0xf0, 0x21, 0x00


	//----- nvinfo : EIATTR_KPARAM_INFO
	.align		4
.L_28:
        /*0098*/ 	.byte	0x04, 0x17
        /*009a*/ 	.short	(.L_30 - .L_29)
.L_29:
        /*009c*/ 	.word	0x00000000
        /*00a0*/ 	.short	0x0001
        /*00a2*/ 	.short	0x0008
        /*00a4*/ 	.byte	0x00, 0xf0, 0x21, 0x00


	//----- nvinfo : EIATTR_KPARAM_INFO
	.align		4
.L_30:
        /*00a8*/ 	.byte	0x04, 0x17
        /*00aa*/ 	.short	(.L_32 - .L_31)
.L_31:
        /*00ac*/ 	.word	0x00000000
        /*00b0*/ 	.short	0x0000
        /*00b2*/ 	.short	0x0000
        /*00b4*/ 	.byte	0x00, 0xf0, 0x21, 0x00


	//----- nvinfo : EIATTR_MAXREG_COUNT
	.align		4
.L_32:
        /*00b8*/ 	.byte	0x03, 0x1b
        /*00ba*/ 	.short	0x00ff


	//----- nvinfo : EIATTR_COOP_GROUP_MASK_REGIDS
	.align		4
        /*00bc*/ 	.byte	0x04, 0x29
        /*00be*/ 	.short	(.L_34 - .L_33)


	//   ....[0]....
.L_33:
        /*00c0*/ 	.word	0xffffffff


	//   ....[1]....
        /*00c4*/ 	.word	0xffffffff


	//   ....[2]....
        /*00c8*/ 	.word	0xffffffff


	//   ....[3]....
        /*00cc*/ 	.word	0xffffffff


	//   ....[4]....
        /*00d0*/ 	.word	0xffffffff


	//   ....[5]....
        /*00d4*/ 	.word	0xffffffff


	//   ....[6]....
        /*00d8*/ 	.word	0xffffffff


	//   ....[7]....
        /*00dc*/ 	.word	0xffffffff


	//   ....[8]....
        /*00e0*/ 	.word	0xffffffff


	//   ....[9]....
        /*00e4*/ 	.word	0xffffffff


	//   ....[10]....
        /*00e8*/ 	.word	0xffffffff


	//   ....[11]....
        /*00ec*/ 	.word	0xffffffff


	//   ....[12]....
        /*00f0*/ 	.word	0xffffffff


	//   ....[13]....
        /*00f4*/ 	.word	0xffffffff


	//   ....[14]....
        /*00f8*/ 	.word	0xffffffff


	//   ....[15]....
        /*00fc*/ 	.word	0xffffffff


	//   ....[16]....
        /*0100*/ 	.word	0xffffffff


	//   ....[17]....
        /*0104*/ 	.word	0xffffffff


	//   ....[18]....
        /*0108*/ 	.word	0xffffffff


	//   ....[19]....
        /*010c*/ 	.word	0xffffffff


	//   ....[20]....
        /*0110*/ 	.word	0xffffffff


	//   ....[21]....
        /*0114*/ 	.word	0xffffffff


	//   ....[22]....
        /*0118*/ 	.word	0xffffffff


	//   ....[23]....
        /*011c*/ 	.word	0xffffffff


	//----- nvinfo : EIATTR_COOP_GROUP_INSTR_OFFSETS
	.align		4
.L_34:
        /*0120*/ 	.byte	0x04, 0x28
        /*0122*/ 	.short	(.L_36 - .L_35)


	//   ....[0]....
.L_35:
        /*0124*/ 	.word	0x00000ba0


	//   ....[1]....
        /*0128*/ 	.word	0x00000d00


	//   ....[2]....
        /*012c*/ 	.word	0x00000d50


	//   ....[3]....
        /*0130*/ 	.word	0x00000df0


	//   ....[4]....
        /*0134*/ 	.word	0x00000e80


	//   ....[5]....
        /*0138*/ 	.word	0x00000ea0


	//   ....[6]....
        /*013c*/ 	.word	0x00000f00


	//   ....[7]....
        /*0140*/ 	.word	0x00000fc0


	//   ....[8]....
        /*0144*/ 	.word	0x00000ff0


	//   ....[9]....
        /*0148*/ 	.word	0x00001030


	//   ....[10]....
        /*014c*/ 	.word	0x00001120


	//   ....[11]....
        /*0150*/ 	.word	0x00001140


	//   ....[12]....
        /*0154*/ 	.word	0x00001170


	//   ....[13]....
        /*0158*/ 	.word	0x00001270


	//   ....[14]....
        /*015c*/ 	.word	0x000012a0


	//   ....[15]....
        /*0160*/ 	.word	0x00001420


	//   ....[16]....
        /*0164*/ 	.word	0x00001470


	//   ....[17]....
        /*0168*/ 	.word	0x00001490


	//   ....[18]....
        /*016c*/ 	.word	0x000014c0


	//   ....[19]....
        /*0170*/ 	.word	0x000015a0


	//   ....[20]....
        /*0174*/ 	.word	0x000015e0


	//   ....[21]....
        /*0178*/ 	.word	0x00001620


	//   ....[22]....
        /*017c*/ 	.word	0x00001700


	//   ....[23]....
        /*0180*/ 	.word	0x00001740


	//----- nvinfo : EIATTR_EXIT_INSTR_OFFSETS
	.align		4
.L_36:
        /*0184*/ 	.byte	0x04, 0x1c
        /*0186*/ 	.short	(.L_38 - .L_37)


	//   ....[0]....
.L_37:
        /*0188*/ 	.word	0x000021f0


	//   ....[1]....
        /*018c*/ 	.word	0x00002220


	//----- nvinfo : EIATTR_MAX_THREADS
	.align		4
.L_38:
        /*0190*/ 	.byte	0x04, 0x05
        /*0192*/ 	.short	(.L_40 - .L_39)
.L_39:
        /*0194*/ 	.word	0x00000100
        /*0198*/ 	.word	0x00000001
        /*019c*/ 	.word	0x00000001
.L_40:


//--------------------- .nv.rel.action            --------------------------
	.section	.nv.rel.action,"",@"SHT_CUDA_RELOCINFO"
	.align	8
	.sectionentsize	8
        /*0000*/ 	.byte	0x73, 0x00, 0x00, 0x00, 0x00, 0x00, 0x00, 0x00, 0x00, 0x00, 0x00, 0x11, 0x25, 0x00, 0x05, 0x36


//--------------------- .nv.constant0.triton__0d1d2d3d4d5d6d7d89de --------------------------
	.section	.nv.constant0.triton__0d1d2d3d4d5d6d7d89de,"a",@progbits
	.align	4
.nv.constant0.triton__0d1d2d3d4d5d6d7d89de:
	.zero		424


//--------------------- .text.triton__0d1d2d3d4d5d6d7d89de --------------------------
	.section	.text.triton__0d1d2d3d4d5d6d7d89de,"ax",@progbits
	.sectionflags	@"SHF_BARRIERS=1"
	.sectioninfo	@"SHI_REGISTERS=40"
	.align	128
        .global         triton__0d1d2d3d4d5d6d7d89de
        .type           triton__0d1d2d3d4d5d6d7d89de,@function
        .size           triton__0d1d2d3d4d5d6d7d89de,(.L_x_1 - triton__0d1d2d3d4d5d6d7d89de)
        .other          triton__0d1d2d3d4d5d6d7d89de,@"STO_CUDA_ENTRY STV_DEFAULT"
triton__0d1d2d3d4d5d6d7d89de:
.text.triton__0d1d2d3d4d5d6d7d89de:
[----:B------:R-:W-:-:S02]  /*0000*/  MOV R1, c[0x0][0x28] ;  /* 0x00000a0000017a02 */ /* 0x000fc40000000f00 */
[----:B------:R-:W0:Y:S01]  /*0010*/  S2R R29, SR_TID.X ;  /* 0x00000000001d7919 */ /* 0x000e220000002100 */
[----:B------:R-:W-:Y:S01]  /*0020*/  MOV R27, 0x2 ;  /* 0x00000002001b7802 */ /* 0x000fe20000000f00 */
[----:B------:R-:W-:Y:S01]  /*0030*/  CS2R R12, SRZ ;  /* 0x00000000000c7805 */ /* 0x000fe2000001ff00 */
[----:B------:R-:W-:Y:S01]  /*0040*/  CS2R R14, SRZ ;  /* 0x00000000000e7805 */ /* 0x000fe2000001ff00 */
[----:B------:R-:W1:Y:S01]  /*0050*/  S2R R21, SR_CTAID.X ;  /* 0x0000000000157919 */ /* 0x000e620000002500 */
[----:B------:R-:W-:Y:S01]  /*0060*/  CS2R R8, SRZ ;  /* 0x0000000000087805 */ /* 0x000fe2000001ff00 */
[----:B------:R-:W-:Y:S01]  /*0070*/  CS2R R10, SRZ ;  /* 0x00000000000a7805 */ /* 0x000fe2000001ff00 */
[----:B------:R-:W-:Y:S01]  /*0080*/  CS2R R4, SRZ ;  /* 0x0000000000047805 */ /* 0x000fe2000001ff00 */
[----:B------:R-:W-:Y:S01]  /*0090*/  CS2R R6, SRZ ;  /* 0x0000000000067805 */ /* 0x000fe2000001ff00 */
[----:B------:R-:W-:Y:S01]  /*00a0*/  CS2R R16, SRZ ;  /* 0x0000000000107805 */ /* 0x000fe2000001ff00 */
[----:B------:R-:W-:Y:S01]  /*00b0*/  CS2R R18, SRZ ;  /* 0x0000000000127805 */ /* 0x000fe2000001ff00 */
[----:B------:R-:W-:Y:S01]  /*00c0*/  ULDC.64 UR4, c[0x0][0x118] ;  /* 0x0000460000047ab9 */ /* 0x000fe20000000a00 */
[----:B0-----:R-:W-:-:S04]  /*00d0*/  SHF.L.U32 R2, R29, 0x3, RZ ;  /* 0x000000031d027819 */ /* 0x001fc800000006ff */
[----:B------:R-:W-:-:S04]  /*00e0*/  LOP3.LUT R2, R2, 0x7f8, RZ, 0xc0, !PT ;  /* 0x000007f802027812 */ /* 0x000fc800078ec0ff */
[C---:B------:R-:W-:Y:S01]  /*00f0*/  ISETP.GE.U32.AND P2, PT, R2.reuse, 0x500, PT ;  /* 0x000005000200780c */ /* 0x040fe20003f46070 */
[C---:B-1----:R-:W-:Y:S02]  /*0100*/  IMAD R0, R21.reuse, 0x500, R2 ;  /* 0x0000050015007824 */ /* 0x042fe400078e0202 */
[----:B------:R-:W-:Y:S01]  /*0110*/  IMAD.WIDE.U32 R22, R2, R27, c[0x0][0x168] ;  /* 0x00005a0002167625 */ /* 0x000fe200078e001b */
[----:B------:R-:W-:-:S03]  /*0120*/  ISETP.LT.AND P1, PT, R21, c[0x0][0x1a0], !P2 ;  /* 0x0000680015007a0c */ /* 0x000fc60005721270 */
[----:B------:R-:W-:-:S04]  /*0130*/  IMAD.WIDE.U32 R24, R2, R27, c[0x0][0x178] ;  /* 0x00005e0002187625 */ /* 0x000fc800078e001b */
[CC--:B------:R-:W-:Y:S02]  /*0140*/  IMAD.WIDE R32, R0.reuse, R27.reuse, c[0x0][0x160] ;  /* 0x0000580000207625 */ /* 0x0c0fe400078e021b */
[----:B------:R-:W2:Y:S02]  /*0150*/  @!P2 LDG.E.EL.128 R8, [R24.64] ;  /* 0x000000041808a981 */ /* 0x000ea4000c2e1d00 */
[----:B------:R-:W-:Y:S02]  /*0160*/  IMAD.WIDE R26, R0, R27, c[0x0][0x170] ;  /* 0x00005c00001a7625 */ /* 0x000fe400078e021b */
[----:B------:R-:W3:Y:S04]  /*0170*/  @!P2 LDG.E.EL.128 R16, [R22.64] ;  /* 0x000000041610a981 */ /* 0x000ee8000c2e1d00 */
[----:B------:R0:W4:Y:S04]  /*0180*/  @P1 LDG.E.EL.128 R12, [R26.64] ;  /* 0x000000041a0c1981 */ /* 0x000128000c2e1d00 */
[----:B------:R-:W5:Y:S01]  /*0190*/  @P1 LDG.E.EL.128 R4, [R32.64] ;  /* 0x0000000420041981 */ /* 0x000f62000c2e1d00 */
[----:B------:R-:W-:-:S04]  /*01a0*/  FSEL R34, RZ, 2, !P1 ;  /* 0x40000000ff227808 */ /* 0x000fc80004800000 */
[C---:B------:R-:W-:Y:S01]  /*01b0*/  FSETP.GEU.AND P0, PT, R34.reuse, 1.175494350822287508e-38, PT ;  /* 0x008000002200780b */ /* 0x040fe20003f0e000 */
[----:B------:R-:W-:-:S05]  /*01c0*/  FMUL R3, R34, 16777216 ;  /* 0x4b80000022037820 */ /* 0x000fca0000400000 */
[----:B0-----:R-:W-:-:S06]  /*01d0*/  FSEL R27, R3, R34, !P0 ;  /* 0x00000022031b7208 */ /* 0x001fcc0004000000 */
[----:B------:R-:W0:Y:S01]  /*01e0*/  MUFU.RCP R27, R27 ;  /* 0x0000001b001b7308 */ /* 0x000e220000001000 */
[----:B--2---:R-:W-:Y:S02]  /*01f0*/  SEL R35, R8, RZ, !P2 ;  /* 0x000000ff08237207 */ /* 0x004fe40005000000 */
[----:B---3--:R-:W-:Y:S02]  /*0200*/  SEL R20, R16, RZ, !P2 ;  /* 0x000000ff10147207 */ /* 0x008fe40005000000 */
[----:B----4-:R-:W-:Y:S01]  /*0210*/  SEL R36, R12, RZ, P1 ;  /* 0x000000ff0c247207 */ /* 0x010fe20000800000 */
[----:B------:R-:W-:Y:S01]  /*0220*/  HADD2.F32 R16, -RZ, R35.H0_H0 ;  /* 0x20000023ff107230 */ /* 0x000fe20000004100 */
[----:B-----5:R-:W-:-:S03]  /*0230*/  SEL R4, R4, RZ, P1 ;  /* 0x000000ff04047207 */ /* 0x020fc60000800000 */
[----:B------:R-:W-:Y:S01]  /*0240*/  HADD2.F32 R25, -RZ, R36.H0_H0 ;  /* 0x20000024ff197230 */ /* 0x000fe20000004100 */
[----:B------:R-:W-:Y:S01]  /*0250*/  FSEL R12, RZ, 3, !P1 ;  /* 0x40400000ff0c7808 */ /* 0x000fe20004800000 */
[----:B------:R-:W-:Y:S02]  /*0260*/  HADD2.F32 R22, -RZ, R20.H0_H0 ;  /* 0x20000014ff167230 */ /* 0x000fe40000004100 */
[----:B------:R-:W-:Y:S01]  /*0270*/  HADD2.F32 R23, -RZ, R4.H0_H0 ;  /* 0x20000004ff177230 */ /* 0x000fe20000004100 */
[----:B------:R-:W-:Y:S01]  /*0280*/  FADD R8, R25, R16 ;  /* 0x0000001019087221 */ /* 0x000fe20000000000 */
[C---:B------:R-:W-:Y:S01]  /*0290*/  FMUL R25, R12.reuse, 16777216 ;  /* 0x4b8000000c197820 */ /* 0x040fe20000400000 */
[----:B------:R-:W-:Y:S02]  /*02a0*/  FSETP.GEU.AND P3, PT, R12, 1.175494350822287508e-38, PT ;  /* 0x008000000c00780b */ /* 0x000fe40003f6e000 */
[----:B------:R-:W-:Y:S02]  /*02b0*/  FADD R3, R23, R22 ;  /* 0x0000001617037221 */ /* 0x000fe40000000000 */
[----:B------:R-:W-:-:S02]  /*02c0*/  FSEL R26, R25, R12, !P3 ;  /* 0x0000000c191a7208 */ /* 0x000fc40005800000 */
[----:B------:R-:W-:Y:S01]  /*02d0*/  FADD R3, R3, R8 ;  /* 0x0000000803037221 */ /* 0x000fe20000000000 */
[----:B------:R-:W-:Y:S01]  /*02e0*/  FSEL R8, RZ, 1, !P1 ;  /* 0x3f800000ff087808 */ /* 0x000fe20004800000 */
[----:B------:R-:W-:Y:S02]  /*02f0*/  HADD2.F32 R23, -RZ, R20.H1_H1 ;  /* 0x30000014ff177230 */ /* 0x000fe40000004100 */
[----:B------:R-:W-:Y:S01]  /*0300*/  HADD2.F32 R20, -RZ, R35.H1_H1 ;  /* 0x30000023ff147230 */ /* 0x000fe20000004100 */
[----:B------:R-:W1:Y:S01]  /*0310*/  MUFU.RCP R26, R26 ;  /* 0x0000001a001a7308 */ /* 0x000e620000001000 */
[----:B------:R-:W-:Y:S01]  /*0320*/  HADD2.F32 R4, -RZ, R4.H1_H1 ;  /* 0x30000004ff047230 */ /* 0x000fe20000004100 */
[----:B------:R-:W-:Y:S01]  /*0330*/  FMUL R35, R8, 16777216 ;  /* 0x4b80000008237820 */ /* 0x000fe20000400000 */
[----:B------:R-:W-:-:S03]  /*0340*/  HADD2.F32 R33, -RZ, R36.H1_H1 ;  /* 0x30000024ff217230 */ /* 0x000fc60000004100 */
[----:B------:R-:W-:Y:S01]  /*0350*/  FADD R25, R4, R23 ;  /* 0x0000001704197221 */ /* 0x000fe20000000000 */
[-C--:B------:R-:W-:Y:S01]  /*0360*/  FSEL R24, R35, R8.reuse, !P0 ;  /* 0x0000000823187208 */ /* 0x080fe20004000000 */
[----:B------:R-:W-:Y:S01]  /*0370*/  FADD R4, R33, R20 ;  /* 0x0000001421047221 */ /* 0x000fe20000000000 */
[----:B------:R-:W-:-:S03]  /*0380*/  FSEL R33, R35, R8, !P3 ;  /* 0x0000000823217208 */ /* 0x000fc60005800000 */
[----:B------:R-:W-:Y:S01]  /*0390*/  FADD R25, R25, R4 ;  /* 0x0000000419197221 */ /* 0x000fe20000000000 */
[----:B0-----:R-:W-:Y:S01]  /*03a0*/  FMUL R27, R27, R24 ;  /* 0x000000181b1b7220 */ /* 0x001fe20000400000 */
[----:B------:R-:W-:Y:S02]  /*03b0*/  SEL R4, R9, RZ, !P2 ;  /* 0x000000ff09047207 */ /* 0x000fe40005000000 */
[----:B------:R-:W-:Y:S02]  /*03c0*/  SEL R17, R17, RZ, !P2 ;  /* 0x000000ff11117207 */ /* 0x000fe40005000000 */
[----:B------:R-:W-:Y:S02]  /*03d0*/  SEL R9, R5, RZ, P1 ;  /* 0x000000ff05097207 */ /* 0x000fe40000800000 */
[----:B------:R-:W-:Y:S01]  /*03e0*/  SEL R24, R13, RZ, P1 ;  /* 0x000000ff0d187207 */ /* 0x000fe20000800000 */
[----:B-1----:R-:W-:Y:S01]  /*03f0*/  FMUL R13, R26, R33 ;  /* 0x000000211a0d7220 */ /* 0x002fe20000400000 */
[----:B------:R-:W-:-:S02]  /*0400*/  HADD2.F32 R5, -RZ, R17.H0_H0 ;  /* 0x20000011ff057230 */ /* 0x000fc40000004100 */
[----:B------:R-:W-:Y:S02]  /*0410*/  HADD2.F32 R26, -RZ, R4.H0_H0 ;  /* 0x20000004ff1a7230 */ /* 0x000fe40000004100 */
[----:B------:R-:W-:Y:S02]  /*0420*/  HADD2.F32 R32, -RZ, R9.H0_H0 ;  /* 0x20000009ff207230 */ /* 0x000fe40000004100 */
[----:B------:R-:W-:Y:S01]  /*0430*/  HADD2.F32 R33, -RZ, R24.H0_H0 ;  /* 0x20000018ff217230 */ /* 0x000fe20000004100 */
[----:B------:R-:W-:Y:S02]  /*0440*/  FSETP.NEU.AND P0, PT, R34, RZ, PT ;  /* 0x000000ff2200720b */ /* 0x000fe40003f0d000 */
[----:B------:R-:W-:Y:S02]  /*0450*/  FSEL R36, R3, RZ, P1 ;  /* 0x000000ff03247208 */ /* 0x000fe40000800000 */
[----:B------:R-:W-:Y:S01]  /*0460*/  FSEL R25, R25, RZ, P1 ;  /* 0x000000ff19197208 */ /* 0x000fe20000800000 */
[----:B------:R-:W-:Y:S01]  /*0470*/  FADD R32, R32, R5 ;  /* 0x0000000520207221 */ /* 0x000fe20000000000 */
[----:B------:R-:W-:Y:S01]  /*0480*/  FADD R33, R33, R26 ;  /* 0x0000001a21217221 */ /* 0x000fe20000000000 */
[----:B------:R-:W-:-:S02]  /*0490*/  FSEL R3, R27, RZ, P0 ;  /* 0x000000ff1b037208 */ /* 0x000fc40000000000 */
[----:B------:R-:W-:Y:S01]  /*04a0*/  FADD R25, -R36, R25 ;  /* 0x0000001924197221 */ /* 0x000fe20000000100 */
[----:B------:R-:W-:-:S03]  /*04b0*/  FADD R32, R32, R33 ;  /* 0x0000002120207221 */ /* 0x000fc60000000000 */
[C---:B------:R-:W-:Y:S01]  /*04c0*/  FFMA R27, R25.reuse, R3, R36 ;  /* 0x00000003191b7223 */ /* 0x040fe20000000024 */
[----:B------:R-:W-:Y:S01]  /*04d0*/  FMUL R25, R25, R25 ;  /* 0x0000001919197220 */ /* 0x000fe20000400000 */
[----:B------:R-:W-:Y:S02]  /*04e0*/  FSEL R32, R32, RZ, P1 ;  /* 0x000000ff20207208 */ /* 0x000fe40000800000 */
[----:B------:R-:W-:Y:S01]  /*04f0*/  FSETP.NEU.AND P0, PT, R12, RZ, PT ;  /* 0x000000ff0c00720b */ /* 0x000fe20003f0d000 */
[----:B------:R-:W-:Y:S02]  /*0500*/  FMUL R36, R8, R25 ;  /* 0x0000001908247220 */ /* 0x000fe40000400000 */
[----:B------:R-:W-:Y:S02]  /*0510*/  FADD R32, R32, -R27 ;  /* 0x8000001b20207221 */ /* 0x000fe40000000000 */
[----:B------:R-:W-:Y:S01]  /*0520*/  FFMA R25, R3, R36, RZ ;  /* 0x0000002403197223 */ /* 0x000fe200000000ff */
[----:B------:R-:W-:Y:S01]  /*0530*/  FSEL R36, R13, RZ, P0 ;  /* 0x000000ff0d247208 */ /* 0x000fe20000000000 */
[----:B------:R-:W-:Y:S01]  /*0540*/  FMUL R3, R32, R32 ;  /* 0x0000002020037220 */ /* 0x000fe20000400000 */
[----:B------:R-:W-:-:S03]  /*0550*/  FSEL R13, RZ, 4, !P1 ;  /* 0x40800000ff0d7808 */ /* 0x000fc60004800000 */
[----:B------:R-:W-:Y:S01]  /*0560*/  FFMA R27, R32, R36, R27 ;  /* 0x00000024201b7223 */ /* 0x000fe2000000001b */
[----:B------:R-:W-:Y:S01]  /*0570*/  FMUL R3, R34, R3 ;  /* 0x0000000322037220 */ /* 0x000fe20000400000 */
[C---:B------:R-:W-:Y:S01]  /*0580*/  FMUL R32, R13.reuse, 16777216 ;  /* 0x4b8000000d207820 */ /* 0x040fe20000400000 */
[----:B------:R-:W-:Y:S02]  /*0590*/  FSETP.GEU.AND P0, PT, R13, 1.175494350822287508e-38, PT ;  /* 0x008000000d00780b */ /* 0x000fe40003f0e000 */
[----:B------:R-:W-:Y:S01]  /*05a0*/  FFMA R25, R36, R3, R25 ;  /* 0x0000000324197223 */ /* 0x000fe20000000019 */
[----:B------:R-:W-:Y:S01]  /*05b0*/  HADD2.F32 R3, -RZ, R17.H1_H1 ;  /* 0x30000011ff037230 */ /* 0x000fe20000004100 */
[----:B------:R-:W-:Y:S01]  /*05c0*/  FSEL R17, R32, R13, !P0 ;  /* 0x0000000d20117208 */ /* 0x000fe20004000000 */
[----:B------:R-:W-:Y:S02]  /*05d0*/  HADD2.F32 R4, -RZ, R4.H1_H1 ;  /* 0x30000004ff047230 */ /* 0x000fe40000004100 */
[----:B------:R-:W-:-:S02]  /*05e0*/  HADD2.F32 R32, -RZ, R9.H1_H1 ;  /* 0x30000009ff207230 */ /* 0x000fc40000004100 */
[----:B------:R-:W-:Y:S01]  /*05f0*/  HADD2.F32 R33, -RZ, R24.H1_H1 ;  /* 0x30000018ff217230 */ /* 0x000fe20000004100 */
[----:B------:R-:W0:Y:S02]  /*0600*/  MUFU.RCP R17, R17 ;  /* 0x0000001100117308 */ /* 0x000e240000001000 */
[----:B------:R-:W-:Y:S02]  /*0610*/  FADD R9, R32, R3 ;  /* 0x0000000320097221 */ /* 0x000fe40000000000 */
[----:B------:R-:W-:Y:S01]  /*0620*/  FADD R24, R33, R4 ;  /* 0x0000000421187221 */ /* 0x000fe20000000000 */
[----:B------:R-:W-:-:S03]  /*0630*/  FSEL R32, R35, R8, !P0 ;  /* 0x0000000823207208 */ /* 0x000fc60004000000 */
[----:B------:R-:W-:Y:S01]  /*0640*/  FADD R9, R9, R24 ;  /* 0x0000001809097221 */ /* 0x000fe20000000000 */
[----:B------:R-:W-:-:S04]  /*0650*/  FSETP.NEU.AND P0, PT, R13, RZ, PT ;  /* 0x000000ff0d00720b */ /* 0x000fc80003f0d000 */
[----:B------:R-:W-:Y:S01]  /*0660*/  FSEL R24, R9, RZ, P1 ;  /* 0x000000ff09187208 */ /* 0x000fe20000800000 */
[----:B0-----:R-:W-:-:S04]  /*0670*/  FMUL R9, R17, R32 ;  /* 0x0000002011097220 */ /* 0x001fc80000400000 */
[----:B------:R-:W-:Y:S01]  /*0680*/  FADD R32, R24, -R27 ;  /* 0x8000001b18207221 */ /* 0x000fe20000000000 */
[----:B------:R-:W-:-:S03]  /*0690*/  FSEL R24, R9, RZ, P0 ;  /* 0x000000ff09187208 */ /* 0x000fc60000000000 */
[----:B------:R-:W-:Y:S01]  /*06a0*/  FMUL R33, R32, R32 ;  /* 0x0000002020217220 */ /* 0x000fe20000400000 */
[----:B------:R-:W-:Y:S02]  /*06b0*/  SEL R18, R18, RZ, !P2 ;  /* 0x000000ff12127207 */ /* 0x000fe40005000000 */
[----:B------:R-:W-:Y:S01]  /*06c0*/  SEL R10, R10, RZ, !P2 ;  /* 0x000000ff0a0a7207 */ /* 0x000fe20005000000 */
[----:B------:R-:W-:Y:S01]  /*06d0*/  FFMA R9, R32, R24, R27 ;  /* 0x0000001820097223 */ /* 0x000fe2000000001b */
[----:B------:R-:W-:Y:S01]  /*06e0*/  FMUL R12, R12, R33 ;  /* 0x000000210c0c7220 */ /* 0x000fe20000400000 */
[----:B------:R-:W-:Y:S02]  /*06f0*/  SEL R17, R6, RZ, P1 ;  /* 0x000000ff06117207 */ /* 0x000fe40000800000 */
[----:B------:R-:W-:Y:S01]  /*0700*/  SEL R32, R14, RZ, P1 ;  /* 0x000000ff0e207207 */ /* 0x000fe20000800000 */
[----:B------:R-:W-:Y:S01]  /*0710*/  FFMA R12, R24, R12, R25 ;  /* 0x0000000c180c7223 */ /* 0x000fe20000000019 */
[----:B------:R-:W-:Y:S01]  /*0720*/  FSEL R14, RZ, 5, !P1 ;  /* 0x40a00000ff0e7808 */ /* 0x000fe20004800000 */
[----:B------:R-:W-:-:S02]  /*0730*/  HADD2.F32 R24, -RZ, R18.H0_H0 ;  /* 0x20000012ff187230 */ /* 0x000fc40000004100 */
[----:B------:R-:W-:Y:S02]  /*0740*/  HADD2.F32 R27, -RZ, R10.H0_H0 ;  /* 0x2000000aff1b7230 */ /* 0x000fe40000004100 */
[--C-:B------:R-:W-:Y:S02]  /*0750*/  HADD2.F32 R33, -RZ, R17.reuse.H0_H0 ;  /* 0x20000011ff217230 */ /* 0x100fe40000004100 */
[----:B------:R-:W-:Y:S01]  /*0760*/  HADD2.F32 R6, -RZ, R32.H0_H0 ;  /* 0x20000020ff067230 */ /* 0x000fe20000004100 */
[C---:B------:R-:W-:Y:S01]  /*0770*/  FMUL R37, R14.reuse, 16777216 ;  /* 0x4b8000000e257820 */ /* 0x040fe20000400000 */
[----:B------:R-:W-:Y:S01]  /*0780*/  FSETP.GEU.AND P0, PT, R14, 1.175494350822287508e-38, PT ;  /* 0x008000000e00780b */ /* 0x000fe20003f0e000 */
[----:B------:R-:W-:Y:S02]  /*0790*/  FADD R33, R33, R24 ;  /* 0x0000001821217221 */ /* 0x000fe40000000000 */
[----:B------:R-:W-:Y:S01]  /*07a0*/  FADD R6, R6, R27 ;  /* 0x0000001b06067221 */ /* 0x000fe20000000000 */
[----:B------:R-:W-:Y:S01]  /*07b0*/  FSEL R37, R37, R14, !P0 ;  /* 0x0000000e25257208 */ /* 0x000fe20004000000 */
[----:B------:R-:W-:-:S02]  /*07c0*/  HADD2.F32 R17, -RZ, R17.H1_H1 ;  /* 0x30000011ff117230 */ /* 0x000fc40000004100 */
[----:B------:R-:W-:Y:S01]  /*07d0*/  FADD R33, R33, R6 ;  /* 0x0000000621217221 */ /* 0x000fe20000000000 */
[----:B------:R-:W-:Y:S02]  /*07e0*/  HADD2.F32 R6, -RZ, R18.H1_H1 ;  /* 0x30000012ff067230 */ /* 0x000fe40000004100 */
[----:B------:R-:W-:Y:S02]  /*07f0*/  HADD2.F32 R25, -RZ, R10.H1_H1 ;  /* 0x3000000aff197230 */ /* 0x000fe40000004100 */
[----:B------:R-:W-:Y:S01]  /*0800*/  HADD2.F32 R32, -RZ, R32.H1_H1 ;  /* 0x30000020ff207230 */ /* 0x000fe20000004100 */
[----:B------:R-:W0:Y:S01]  /*0810*/  MUFU.RCP R10, R37 ;  /* 0x00000025000a7308 */ /* 0x000e220000001000 */
[----:B------:R-:W-:-:S03]  /*0820*/  FADD R18, R6, R17 ;  /* 0x0000001106127221 */ /* 0x000fc60000000000 */
[----:B------:R-:W-:-:S04]  /*0830*/  FADD R17, R25, R32 ;  /* 0x0000002019117221 */ /* 0x000fc80000000000 */
[----:B------:R-:W-:Y:S01]  /*0840*/  FADD R17, R17, R18 ;  /* 0x0000001211117221 */ /* 0x000fe20000000000 */
[----:B------:R-:W-:Y:S02]  /*0850*/  FSEL R18, R33, RZ, P1 ;  /* 0x000000ff21127208 */ /* 0x000fe40000800000 */
[----:B------:R-:W-:-:S03]  /*0860*/  FSEL R33, R35, R8, !P0 ;  /* 0x0000000823217208 */ /* 0x000fc60004000000 */
[----:B------:R-:W-:Y:S02]  /*0870*/  FADD R18, R18, -R9 ;  /* 0x8000000912127221 */ /* 0x000fe40000000000 */
[----:B0-----:R-:W-:Y:S02]  /*0880*/  FMUL R32, R10, R33 ;  /* 0x000000210a207220 */ /* 0x001fe40000400000 */
[----:B------:R-:W-:-:S04]  /*0890*/  FMUL R10, R18, R18 ;  /* 0x00000012120a7220 */ /* 0x000fc80000400000 */
[----:B------:R-:W-:Y:S01]  /*08a0*/  FMUL R33, R13, R10 ;  /* 0x0000000a0d217220 */ /* 0x000fe20000400000 */
[----:B------:R-:W-:-:S04]  /*08b0*/  FSEL R10, RZ, 6, !P1 ;  /* 0x40c00000ff0a7808 */ /* 0x000fc80004800000 */
[C---:B------:R-:W-:Y:S01]  /*08c0*/  FSETP.GEU.AND P3, PT, R10.reuse, 1.175494350822287508e-38, PT ;  /* 0x008000000a00780b */ /* 0x040fe20003f6e000 */
[----:B------:R-:W-:-:S05]  /*08d0*/  FMUL R13, R10, 16777216 ;  /* 0x4b8000000a0d7820 */ /* 0x000fca0000400000 */
[----:B------:R-:W-:Y:S02]  /*08e0*/  FSEL R13, R13, R10, !P3 ;  /* 0x0000000a0d0d7208 */ /* 0x000fe40005800000 */
[----:B------:R-:W-:-:S04]  /*08f0*/  FSETP.NEU.AND P0, PT, R14, RZ, PT ;  /* 0x000000ff0e00720b */ /* 0x000fc80003f0d000 */
[----:B------:R-:W0:Y:S01]  /*0900*/  MUFU.RCP R13, R13 ;  /* 0x0000000d000d7308 */ /* 0x000e220000001000 */
[----:B------:R-:W-:Y:S02]  /*0910*/  FSEL R37, R32, RZ, P0 ;  /* 0x000000ff20257208 */ /* 0x000fe40000000000 */
[----:B------:R-:W-:-:S03]  /*0920*/  FSEL R17, R17, RZ, P1 ;  /* 0x000000ff11117208 */ /* 0x000fc60000800000 */
[----:B------:R-:W-:Y:S01]  /*0930*/  FFMA R18, R18, R37, R9 ;  /* 0x0000002512127223 */ /* 0x000fe20000000009 */
[----:B------:R-:W-:-:S03]  /*0940*/  FSEL R32, R35, R8, !P3 ;  /* 0x0000000823207208 */ /* 0x000fc60005800000 */
[----:B------:R-:W-:Y:S01]  /*0950*/  FADD R17, R17, -R18 ;  /* 0x8000001211117221 */ /* 0x000fe20000000000 */
[----:B------:R-:W-:-:S03]  /*0960*/  FSETP.NEU.AND P0, PT, R10, RZ, PT ;  /* 0x000000ff0a00720b */ /* 0x000fc60003f0d000 */
[----:B------:R-:W-:Y:S01]  /*0970*/  FMUL R9, R17, R17 ;  /* 0x0000001111097220 */ /* 0x000fe20000400000 */
[----:B0-----:R-:W-:Y:S01]  /*0980*/  FMUL R32, R13, R32 ;  /* 0x000000200d207220 */ /* 0x001fe20000400000 */
[----:B------:R-:W-:Y:S02]  /*0990*/  FFMA R12, R37, R33, R12 ;  /* 0x00000021250c7223 */ /* 0x000fe4000000000c */
[----:B------:R-:W-:Y:S01]  /*09a0*/  FMUL R13, R14, R9 ;  /* 0x000000090e0d7220 */ /* 0x000fe20000400000 */
[----:B------:R-:W-:Y:S02]  /*09b0*/  FSEL R9, RZ, 7, !P1 ;  /* 0x40e00000ff097808 */ /* 0x000fe40004800000 */
[----:B------:R-:W-:Y:S02]  /*09c0*/  FSEL R33, R32, RZ, P0 ;  /* 0x000000ff20217208 */ /* 0x000fe40000000000 */
[----:B------:R-:W-:-:S03]  /*09d0*/  FSETP.GEU.AND P0, PT, R9, 1.175494350822287508e-38, PT ;  /* 0x008000000900780b */ /* 0x000fc60003f0e000 */
[----:B------:R-:W-:Y:S01]  /*09e0*/  FFMA R13, R33, R13, R12 ;  /* 0x0000000d210d7223 */ /* 0x000fe2000000000c */
[----:B------:R-:W-:Y:S01]  /*09f0*/  FMUL R12, R9, 16777216 ;  /* 0x4b800000090c7820 */ /* 0x000fe20000400000 */
[----:B------:R-:W-:Y:S02]  /*0a00*/  SEL R34, R11, RZ, !P2 ;  /* 0x000000ff0b227207 */ /* 0x000fe40005000000 */
[----:B------:R-:W-:Y:S02]  /*0a10*/  SEL R19, R19, RZ, !P2 ;  /* 0x000000ff13137207 */ /* 0x000fe40005000000 */
[----:B------:R-:W-:Y:S02]  /*0a20*/  FSEL R11, R12, R9, !P0 ;  /* 0x000000090c0b7208 */ /* 0x000fe40004000000 */
[----:B------:R-:W-:Y:S02]  /*0a30*/  SEL R12, R7, RZ, P1 ;  /* 0x000000ff070c7207 */ /* 0x000fe40000800000 */
[----:B------:R-:W-:Y:S01]  /*0a40*/  SEL R15, R15, RZ, P1 ;  /* 0x000000ff0f0f7207 */ /* 0x000fe20000800000 */
[----:B------:R-:W-:Y:S01]  /*0a50*/  FFMA R14, R17, R33, R18 ;  /* 0x00000021110e7223 */ /* 0x000fe20000000012 */
[----:B------:R-:W-:Y:S01]  /*0a60*/  HADD2.F32 R7, -RZ, R19.H0_H0 ;  /* 0x20000013ff077230 */ /* 0x000fe20000004100 */
[----:B------:R-:W0:Y:S01]  /*0a70*/  MUFU.RCP R11, R11 ;  /* 0x0000000b000b7308 */ /* 0x000e220000001000 */
[----:B------:R-:W-:-:S02]  /*0a80*/  HADD2.F32 R32, -RZ, R34.H0_H0 ;  /* 0x20000022ff207230 */ /* 0x000fc40000004100 */
[----:B------:R-:W-:Y:S02]  /*0a90*/  HADD2.F32 R18, -RZ, R12.H0_H0 ;  /* 0x2000000cff127230 */ /* 0x000fe40000004100 */
[----:B------:R-:W-:-:S03]  /*0aa0*/  HADD2.F32 R17, -RZ, R15.H0_H0 ;  /* 0x2000000fff117230 */ /* 0x000fc60000004100 */
[----:B------:R-:W-:Y:S02]  /*0ab0*/  FADD R18, R7, R18 ;  /* 0x0000001207127221 */ /* 0x000fe40000000000 */
[----:B------:R-:W-:-:S04]  /*0ac0*/  FADD R17, R32, R17 ;  /* 0x0000001120117221 */ /* 0x000fc80000000000 */
[----:B------:R-:W-:Y:S01]  /*0ad0*/  FADD R17, R17, R18 ;  /* 0x0000001211117221 */ /* 0x000fe20000000000 */
[----:B------:R-:W-:-:S04]  /*0ae0*/  FSEL R18, R35, R8, !P0 ;  /* 0x0000000823127208 */ /* 0x000fc80004000000 */
[----:B------:R-:W-:Y:S01]  /*0af0*/  FSEL R17, R17, RZ, P1 ;  /* 0x000000ff11117208 */ /* 0x000fe20000800000 */
[----:B0-----:R-:W-:Y:S01]  /*0b00*/  FMUL R18, R11, R18 ;  /* 0x000000120b127220 */ /* 0x001fe20000400000 */
[----:B------:R-:W-:-:S03]  /*0b10*/  FSETP.NEU.AND P0, PT, R9, RZ, PT ;  /* 0x000000ff0900720b */ /* 0x000fc60003f0d000 */
[----:B------:R-:W-:Y:S01]  /*0b20*/  FADD R17, R17, -R14 ;  /* 0x8000000e11117221 */ /* 0x000fe20000000000 */
[----:B------:R-:W-:-:S03]  /*0b30*/  FSEL R18, R18, RZ, P0 ;  /* 0x000000ff12127208 */ /* 0x000fc60000000000 */
[C---:B------:R-:W-:Y:S02]  /*0b40*/  FMUL R33, R17.reuse, R17 ;  /* 0x0000001111217220 */ /* 0x040fe40000400000 */
[----:B------:R-:W-:Y:S02]  /*0b50*/  FFMA R11, R17, R18, R14 ;  /* 0x00000012110b7223 */ /* 0x000fe4000000000e */
[----:B------:R-:W-:Y:S01]  /*0b60*/  FMUL R14, R10, R33 ;  /* 0x000000210a0e7220 */ /* 0x000fe20000400000 */
[----:B------:R-:W-:-:S03]  /*0b70*/  FSEL R10, RZ, 8, !P1 ;  /* 0x41000000ff0a7808 */ /* 0x000fc60004800000 */
[----:B------:R-:W-:Y:S01]  /*0b80*/  FFMA R14, R18, R14, R13 ;  /* 0x0000000e120e7223 */ /* 0x000fe2000000000d */
[C---:B------:R-:W-:Y:S01]  /*0b90*/  FSETP.GEU.AND P0, PT, R10.reuse, 1.175494350822287508e-38, PT ;  /* 0x008000000a00780b */ /* 0x040fe20003f0e000 */
[----:B------:R-:W0:Y:S01]  /*0ba0*/  SHFL.BFLY PT, R13, R10, 0x10, 0x1f ;  /* 0x0e001f000a0d7f89 */ /* 0x000e2200000e0000 */
[----:B------:R-:W-:-:S05]  /*0bb0*/  FMUL R17, R10, 16777216 ;  /* 0x4b8000000a117820 */ /* 0x000fca0000400000 */
[----:B------:R-:W-:Y:S01]  /*0bc0*/  FSEL R17, R17, R10, !P0 ;  /* 0x0000000a11117208 */ /* 0x000fe20004000000 */
[----:B------:R-:W-:-:S05]  /*0bd0*/  HADD2.F32 R33, -RZ, R19.H1_H1 ;  /* 0x30000013ff217230 */ /* 0x000fca0000004100 */
[----:B------:R-:W1:Y:S01]  /*0be0*/  MUFU.RCP R17, R17 ;  /* 0x0000001100117308 */ /* 0x000e620000001000 */
[----:B------:R-:W-:Y:S02]  /*0bf0*/  HADD2.F32 R34, -RZ, R34.H1_H1 ;  /* 0x30000022ff227230 */ /* 0x000fe40000004100 */
[----:B------:R-:W-:Y:S02]  /*0c00*/  HADD2.F32 R12, -RZ, R12.H1_H1 ;  /* 0x3000000cff0c7230 */ /* 0x000fe40000004100 */
[----:B------:R-:W-:Y:S01]  /*0c10*/  HADD2.F32 R15, -RZ, R15.H1_H1 ;  /* 0x3000000fff0f7230 */ /* 0x000fe20000004100 */
[----:B------:R-:W-:Y:S02]  /*0c20*/  FSEL R18, R35, R8, !P0 ;  /* 0x0000000823127208 */ /* 0x000fe40004000000 */
[----:B------:R-:W-:Y:S02]  /*0c30*/  FADD R12, R33, R12 ;  /* 0x0000000c210c7221 */ /* 0x000fe40000000000 */
[----:B------:R-:W-:Y:S01]  /*0c40*/  FADD R15, R34, R15 ;  /* 0x0000000f220f7221 */ /* 0x000fe20000000000 */
[----:B0-----:R-:W-:-:S03]  /*0c50*/  FADD R8, R10, R13 ;  /* 0x0000000d0a087221 */ /* 0x001fc60000000000 */
[----:B------:R-:W-:Y:S01]  /*0c60*/  FADD R12, R15, R12 ;  /* 0x0000000c0f0c7221 */ /* 0x000fe20000000000 */
[----:B------:R-:W-:Y:S01]  /*0c70*/  FSETP.NEU.AND P3, PT, R10, RZ, PT ;  /* 0x000000ff0a00720b */ /* 0x000fe20003f6d000 */
[----:B-1----:R-:W-:Y:S01]  /*0c80*/  FMUL R18, R17, R18 ;  /* 0x0000001211127220 */ /* 0x002fe20000400000 */
[C---:B------:R-:W-:Y:S01]  /*0c90*/  FMUL R15, R8.reuse, 0.25 ;  /* 0x3e800000080f7820 */ /* 0x040fe20000400000 */
[----:B------:R-:W-:Y:S02]  /*0ca0*/  FSETP.GT.AND P0, PT, |R8|, 8.50705917302346158658e+37, PT ;  /* 0x7e8000000800780b */ /* 0x000fe40003f04200 */
[----:B------:R-:W-:Y:S02]  /*0cb0*/  FSEL R12, R12, RZ, P1 ;  /* 0x000000ff0c0c7208 */ /* 0x000fe40000800000 */
[----:B------:R-:W-:Y:S02]  /*0cc0*/  FSETP.GEU.AND P4, PT, |R8|, 1.175494350822287508e-38, PT ;  /* 0x008000000800780b */ /* 0x000fe40003f8e200 */
[----:B------:R-:W-:Y:S01]  /*0cd0*/  FSEL R17, R18, RZ, P3 ;  /* 0x000000ff12117208 */ /* 0x000fe20001800000 */
[----:B------:R-:W-:Y:S01]  /*0ce0*/  FADD R12, R12, -R11 ;  /* 0x8000000b0c0c7221 */ /* 0x000fe20000000000 */
[----:B------:R-:W-:-:S02]  /*0cf0*/  FSEL R18, R15, R8, P0 ;  /* 0x000000080f127208 */ /* 0x000fc40000000000 */
[----:B------:R-:W0:Y:S01]  /*0d00*/  SHFL.BFLY PT, R15, R8, 0x8, 0x1f ;  /* 0x0d001f00080f7f89 */ /* 0x000e2200000e0000 */
[C---:B------:R-:W-:Y:S01]  /*0d10*/  FFMA R11, R12.reuse, R17, R11 ;  /* 0x000000110c0b7223 */ /* 0x040fe2000000000b */
[----:B------:R-:W-:-:S04]  /*0d20*/  FMUL R12, R12, R12 ;  /* 0x0000000c0c0c7220 */ /* 0x000fc80000400000 */
[----:B------:R-:W-:Y:S01]  /*0d30*/  FMUL R9, R9, R12 ;  /* 0x0000000c09097220 */ /* 0x000fe20000400000 */
[----:B------:R-:W-:Y:S01]  /*0d40*/  @!P4 FMUL R18, R18, 16777216 ;  /* 0x4b8000001212c820 */ /* 0x000fe20000400000 */
[----:B------:R-:W1:Y:S05]  /*0d50*/  SHFL.BFLY PT, R12, R11, 0x10, 0x1f ;  /* 0x0e001f000b0c7f89 */ /* 0x000e6a00000e0000 */
[----:B------:R-:W2:Y:S01]  /*0d60*/  MUFU.RCP R18, R18 ;  /* 0x0000001200127308 */ /* 0x000ea20000001000 */
[----:B------:R-:W-:Y:S01]  /*0d70*/  @P0 FMUL R13, R13, 0.25 ;  /* 0x3e8000000d0d0820 */ /* 0x000fe20000400000 */
[----:B------:R-:W-:-:S03]  /*0d80*/  FFMA R14, R17, R9, R14 ;  /* 0x00000009110e7223 */ /* 0x000fc6000000000e */
[----:B------:R-:W-:Y:S01]  /*0d90*/  @!P4 FMUL R13, R13, 16777216 ;  /* 0x4b8000000d0dc820 */ /* 0x000fe20000400000 */
[C---:B0-----:R-:W-:Y:S01]  /*0da0*/  FADD R9, R8.reuse, R15 ;  /* 0x0000000f08097221 */ /* 0x041fe20000000000 */
[----:B------:R-:W-:-:S04]  /*0db0*/  FSETP.NEU.AND P3, PT, R8, RZ, PT ;  /* 0x000000ff0800720b */ /* 0x000fc80003f6d000 */
[C---:B------:R-:W-:Y:S01]  /*0dc0*/  FSETP.GEU.AND P4, PT, |R9|.reuse, 1.175494350822287508e-38, PT ;  /* 0x008000000900780b */ /* 0x040fe20003f8e200 */
[----:B--2---:R-:W-:Y:S01]  /*0dd0*/  FMUL R17, R18, R13 ;  /* 0x0000000d12117220 */ /* 0x004fe20000400000 */
[C---:B------:R-:W-:Y:S01]  /*0de0*/  FMUL R36, R9.reuse, 0.25 ;  /* 0x3e80000009247820 */ /* 0x040fe20000400000 */
[----:B------:R-:W0:Y:S01]  /*0df0*/  SHFL.BFLY PT, R13, R14, 0x10, 0x1f ;  /* 0x0e001f000e0d7f89 */ /* 0x000e2200000e0000 */
[----:B------:R-:W-:Y:S01]  /*0e00*/  FSETP.GT.AND P0, PT, |R9|, 8.50705917302346158658e+37, PT ;  /* 0x7e8000000900780b */ /* 0x000fe20003f04200 */
[----:B-1----:R-:W-:Y:S01]  /*0e10*/  FADD R12, -R11, R12 ;  /* 0x0000000c0b0c7221 */ /* 0x002fe20000000100 */
[----:B------:R-:W-:Y:S02]  /*0e20*/  FSEL R18, R17, RZ, P3 ;  /* 0x000000ff11127208 */ /* 0x000fe40001800000 */
[----:B------:R-:W-:Y:S01]  /*0e30*/  FSEL R36, R36, R9, P0 ;  /* 0x0000000924247208 */ /* 0x000fe20000000000 */
[C---:B------:R-:W-:Y:S02]  /*0e40*/  FMUL R17, R12.reuse, R12 ;  /* 0x0000000c0c117220 */ /* 0x040fe40000400000 */
[----:B------:R-:W-:-:S02]  /*0e50*/  FFMA R12, R12, R18, R11 ;  /* 0x000000120c0c7223 */ /* 0x000fc4000000000b */
[----:B------:R-:W-:Y:S01]  /*0e60*/  @!P4 FMUL R36, R36, 16777216 ;  /* 0x4b8000002424c820 */ /* 0x000fe20000400000 */
[----:B------:R-:W-:Y:S02]  /*0e70*/  FMUL R11, R10, R17 ;  /* 0x000000110a0b7220 */ /* 0x000fe40000400000 */
[----:B------:R-:W1:Y:S03]  /*0e80*/  SHFL.BFLY PT, R10, R9, 0x4, 0x1f ;  /* 0x0c801f00090a7f89 */ /* 0x000e6600000e0000 */
[----:B------:R-:W2:Y:S01]  /*0e90*/  MUFU.RCP R36, R36 ;  /* 0x0000002400247308 */ /* 0x000ea20000001000 */
[----:B------:R-:W3:Y:S01]  /*0ea0*/  SHFL.BFLY PT, R17, R12, 0x8, 0x1f ;  /* 0x0d001f000c117f89 */ /* 0x000ee200000e0000 */
[----:B------:R-:W-:Y:S01]  /*0eb0*/  @P0 FMUL R15, R15, 0.25 ;  /* 0x3e8000000f0f0820 */ /* 0x000fe20000400000 */
[----:B0-----:R-:W-:-:S03]  /*0ec0*/  FADD R13, R14, R13 ;  /* 0x0000000d0e0d7221 */ /* 0x001fc60000000000 */
[----:B------:R-:W-:Y:S01]  /*0ed0*/  @!P4 FMUL R15, R15, 16777216 ;  /* 0x4b8000000f0fc820 */ /* 0x000fe20000400000 */
[----:B------:R-:W-:-:S03]  /*0ee0*/  FFMA R18, R18, R11, R13 ;  /* 0x0000000b12127223 */ /* 0x000fc6000000000d */
[----:B--2---:R-:W-:Y:S02]  /*0ef0*/  FMUL R13, R36, R15 ;  /* 0x0000000f240d7220 */ /* 0x004fe40000400000 */
[----:B------:R-:W0:Y:S01]  /*0f00*/  SHFL.BFLY PT, R15, R18, 0x8, 0x1f ;  /* 0x0d001f00120f7f89 */ /* 0x000e2200000e0000 */
[C---:B------:R-:W-:Y:S01]  /*0f10*/  FSETP.NEU.AND P0, PT, R9.reuse, RZ, PT ;  /* 0x000000ff0900720b */ /* 0x040fe20003f0d000 */
[----:B-1----:R-:W-:-:S03]  /*0f20*/  FADD R11, R9, R10 ;  /* 0x0000000a090b7221 */ /* 0x002fc60000000000 */
[----:B------:R-:W-:Y:S02]  /*0f30*/  FSEL R13, R13, RZ, P0 ;  /* 0x000000ff0d0d7208 */ /* 0x000fe40000000000 */
[C---:B------:R-:W-:Y:S01]  /*0f40*/  FSETP.GEU.AND P3, PT, |R11|.reuse, 1.175494350822287508e-38, PT ;  /* 0x008000000b00780b */ /* 0x040fe20003f6e200 */
[----:B---3--:R-:W-:Y:S01]  /*0f50*/  FADD R17, -R12, R17 ;  /* 0x000000110c117221 */ /* 0x008fe20000000100 */
[C---:B------:R-:W-:Y:S01]  /*0f60*/  FMUL R14, R11.reuse, 0.25 ;  /* 0x3e8000000b0e7820 */ /* 0x040fe20000400000 */
[----:B------:R-:W-:Y:S02]  /*0f70*/  FSETP.GT.AND P0, PT, |R11|, 8.50705917302346158658e+37, PT ;  /* 0x7e8000000b00780b */ /* 0x000fe40003f04200 */
[C---:B------:R-:W-:Y:S01]  /*0f80*/  FFMA R12, R17.reuse, R13, R12 ;  /* 0x0000000d110c7223 */ /* 0x040fe2000000000c */
[----:B------:R-:W-:Y:S01]  /*0f90*/  FMUL R17, R17, R17 ;  /* 0x0000001111117220 */ /* 0x000fe20000400000 */
[----:B------:R-:W-:-:S03]  /*0fa0*/  FSEL R19, R14, R11, P0 ;  /* 0x0000000b0e137208 */ /* 0x000fc60000000000 */
[----:B------:R-:W-:Y:S02]  /*0fb0*/  FMUL R17, R8, R17 ;  /* 0x0000001108117220 */ /* 0x000fe40000400000 */
[----:B------:R-:W1:Y:S01]  /*0fc0*/  SHFL.BFLY PT, R8, R11, 0x2, 0x1f ;  /* 0x0c401f000b087f89 */ /* 0x000e6200000e0000 */
[----:B------:R-:W-:Y:S01]  /*0fd0*/  @!P3 FMUL R19, R19, 16777216 ;  /* 0x4b8000001313b820 */ /* 0x000fe20000400000 */
[----:B0-----:R-:W-:Y:S02]  /*0fe0*/  FADD R14, R18, R15 ;  /* 0x0000000f120e7221 */ /* 0x001fe40000000000 */
[----:B------:R-:W0:Y:S03]  /*0ff0*/  SHFL.BFLY PT, R15, R12, 0x4, 0x1f ;  /* 0x0c801f000c0f7f89 */ /* 0x000e2600000e0000 */
[----:B------:R-:W2:Y:S01]  /*1000*/  MUFU.RCP R19, R19 ;  /* 0x0000001300137308 */ /* 0x000ea20000001000 */
[----:B------:R-:W-:Y:S01]  /*1010*/  FFMA R14, R13, R17, R14 ;  /* 0x000000110d0e7223 */ /* 0x000fe2000000000e */
[----:B------:R-:W-:-:S04]  /*1020*/  @P0 FMUL R10, R10, 0.25 ;  /* 0x3e8000000a0a0820 */ /* 0x000fc80000400000 */
[----:B------:R-:W3:Y:S01]  /*1030*/  SHFL.BFLY PT, R13, R14, 0x4, 0x1f ;  /* 0x0c801f000e0d7f89 */ /* 0x000ee200000e0000 */
[----:B------:R-:W-:Y:S01]  /*1040*/  @!P3 FMUL R10, R10, 16777216 ;  /* 0x4b8000000a0ab820 */ /* 0x000fe20000400000 */
[----:B------:R-:W-:-:S03]  /*1050*/  FSETP.NEU.AND P3, PT, R11, RZ, PT ;  /* 0x000000ff0b00720b */ /* 0x000fc60003f6d000 */
[----:B--2---:R-:W-:Y:S01]  /*1060*/  FMUL R17, R19, R10 ;  /* 0x0000000a13117220 */ /* 0x004fe20000400000 */
[----:B-1----:R-:W-:-:S05]  /*1070*/  FADD R10, R11, R8 ;  /* 0x000000080b0a7221 */ /* 0x002fca0000000000 */
[----:B------:R-:W-:Y:S01]  /*1080*/  FSETP.GEU.AND P4, PT, |R10|, 1.175494350822287508e-38, PT ;  /* 0x008000000a00780b */ /* 0x000fe20003f8e200 */
[----:B0-----:R-:W-:Y:S01]  /*1090*/  FADD R19, -R12, R15 ;  /* 0x0000000f0c137221 */ /* 0x001fe20000000100 */
[----:B------:R-:W-:Y:S01]  /*10a0*/  FSEL R15, R17, RZ, P3 ;  /* 0x000000ff110f7208 */ /* 0x000fe20001800000 */
[C---:B------:R-:W-:Y:S01]  /*10b0*/  FMUL R35, R10.reuse, 0.25 ;  /* 0x3e8000000a237820 */ /* 0x040fe20000400000 */
[----:B------:R-:W-:Y:S01]  /*10c0*/  FSETP.GT.AND P0, PT, |R10|, 8.50705917302346158658e+37, PT ;  /* 0x7e8000000a00780b */ /* 0x000fe20003f04200 */
[C---:B------:R-:W-:Y:S02]  /*10d0*/  FMUL R18, R19.reuse, R19 ;  /* 0x0000001313127220 */ /* 0x040fe40000400000 */
[----:B------:R-:W-:Y:S01]  /*10e0*/  FFMA R12, R19, R15, R12 ;  /* 0x0000000f130c7223 */ /* 0x000fe2000000000c */
[----:B------:R-:W-:Y:S01]  /*10f0*/  FSEL R17, R35, R10, P0 ;  /* 0x0000000a23117208 */ /* 0x000fe20000000000 */
[----:B---3--:R-:W-:Y:S01]  /*1100*/  FADD R14, R14, R13 ;  /* 0x0000000d0e0e7221 */ /* 0x008fe20000000000 */
[----:B------:R-:W-:-:S02]  /*1110*/  FMUL R18, R9, R18 ;  /* 0x0000001209127220 */ /* 0x000fc40000400000 */
[----:B------:R-:W0:Y:S01]  /*1120*/  SHFL.BFLY PT, R13, R12, 0x2, 0x1f ;  /* 0x0c401f000c0d7f89 */ /* 0x000e2200000e0000 */
[----:B------:R-:W-:-:S03]  /*1130*/  @!P4 FMUL R17, R17, 16777216 ;  /* 0x4b8000001111c820 */ /* 0x000fc60000400000 */
[----:B------:R-:W1:Y:S01]  /*1140*/  SHFL.BFLY PT, R9, R10, 0x1, 0x1f ;  /* 0x0c201f000a097f89 */ /* 0x000e6200000e0000 */
[----:B------:R-:W-:Y:S02]  /*1150*/  FFMA R15, R15, R18, R14 ;  /* 0x000000120f0f7223 */ /* 0x000fe4000000000e */
[----:B------:R-:W2:Y:S03]  /*1160*/  MUFU.RCP R17, R17 ;  /* 0x0000001100117308 */ /* 0x000ea60000001000 */
[----:B------:R-:W3:Y:S01]  /*1170*/  SHFL.BFLY PT, R14, R15, 0x2, 0x1f ;  /* 0x0c401f000f0e7f89 */ /* 0x000ee200000e0000 */
[----:B------:R-:W-:-:S04]  /*1180*/  @P0 FMUL R8, R8, 0.25 ;  /* 0x3e80000008080820 */ /* 0x000fc80000400000 */
[----:B------:R-:W-:Y:S01]  /*1190*/  @!P4 FMUL R8, R8, 16777216 ;  /* 0x4b8000000808c820 */ /* 0x000fe20000400000 */
[----:B------:R-:W-:-:S03]  /*11a0*/  FSETP.NEU.AND P0, PT, R10, RZ, PT ;  /* 0x000000ff0a00720b */ /* 0x000fc60003f0d000 */
[----:B--2---:R-:W-:Y:S01]  /*11b0*/  FMUL R19, R17, R8 ;  /* 0x0000000811137220 */ /* 0x004fe20000400000 */
[----:B0-----:R-:W-:Y:S01]  /*11c0*/  FADD R13, -R12, R13 ;  /* 0x0000000d0c0d7221 */ /* 0x001fe20000000100 */
[----:B-1----:R-:W-:-:S03]  /*11d0*/  FADD R8, R10, R9 ;  /* 0x000000090a087221 */ /* 0x002fc60000000000 */
[----:B------:R-:W-:Y:S01]  /*11e0*/  FMUL R18, R13, R13 ;  /* 0x0000000d0d127220 */ /* 0x000fe20000400000 */
[----:B------:R-:W-:Y:S02]  /*11f0*/  FSEL R19, R19, RZ, P0 ;  /* 0x000000ff13137208 */ /* 0x000fe40000000000 */
[C---:B------:R-:W-:Y:S01]  /*1200*/  FSETP.GEU.AND P3, PT, |R8|.reuse, 1.175494350822287508e-38, PT ;  /* 0x008000000800780b */ /* 0x040fe20003f6e200 */
[----:B------:R-:W-:Y:S01]  /*1210*/  FMUL R18, R11, R18 ;  /* 0x000000120b127220 */ /* 0x000fe20000400000 */
[C---:B------:R-:W-:Y:S01]  /*1220*/  FMUL R11, R8.reuse, 0.25 ;  /* 0x3e800000080b7820 */ /* 0x040fe20000400000 */
[----:B------:R-:W-:Y:S01]  /*1230*/  FFMA R12, R13, R19, R12 ;  /* 0x000000130d0c7223 */ /* 0x000fe2000000000c */
[----:B------:R-:W-:Y:S01]  /*1240*/  FSETP.GT.AND P0, PT, |R8|, 8.50705917302346158658e+37, PT ;  /* 0x7e8000000800780b */ /* 0x000fe20003f04200 */
[----:B---3--:R-:W-:-:S03]  /*1250*/  FADD R14, R15, R14 ;  /* 0x0000000e0f0e7221 */ /* 0x008fc60000000000 */
[----:B------:R-:W-:Y:S02]  /*1260*/  FSEL R15, R11, R8, P0 ;  /* 0x000000080b0f7208 */ /* 0x000fe40000000000 */
[----:B------:R-:W0:Y:S01]  /*1270*/  SHFL.BFLY PT, R11, R12, 0x1, 0x1f ;  /* 0x0c201f000c0b7f89 */ /* 0x000e2200000e0000 */
[----:B------:R-:W-:Y:S02]  /*1280*/  FFMA R14, R19, R18, R14 ;  /* 0x00000012130e7223 */ /* 0x000fe4000000000e */
[----:B------:R-:W-:-:S03]  /*1290*/  @!P3 FMUL R15, R15, 16777216 ;  /* 0x4b8000000f0fb820 */ /* 0x000fc60000400000 */
[----:B------:R-:W1:Y:S01]  /*12a0*/  SHFL.BFLY PT, R13, R14, 0x1, 0x1f ;  /* 0x0c201f000e0d7f89 */ /* 0x000e6200000e0000 */
[----:B------:R-:W2:Y:S01]  /*12b0*/  MUFU.RCP R18, R15 ;  /* 0x0000000f00127308 */ /* 0x000ea20000001000 */
[----:B------:R-:W-:-:S04]  /*12c0*/  @P0 FMUL R9, R9, 0.25 ;  /* 0x3e80000009090820 */ /* 0x000fc80000400000 */
[----:B------:R-:W-:Y:S01]  /*12d0*/  @!P3 FMUL R9, R9, 16777216 ;  /* 0x4b8000000909b820 */ /* 0x000fe20000400000 */
[----:B------:R-:W-:Y:S02]  /*12e0*/  FSETP.NEU.AND P0, PT, R8, RZ, PT ;  /* 0x000000ff0800720b */ /* 0x000fe40003f0d000 */
[----:B------:R-:W-:Y:S01]  /*12f0*/  LOP3.LUT P3, RZ, R29, 0x1f, RZ, 0xc0, !PT ;  /* 0x0000001f1dff7812 */ /* 0x000fe2000786c0ff */
[----:B--2---:R-:W-:Y:S01]  /*1300*/  FMUL R18, R18, R9 ;  /* 0x0000000912127220 */ /* 0x004fe20000400000 */
[----:B0-----:R-:W-:-:S04]  /*1310*/  FADD R11, -R12, R11 ;  /* 0x0000000b0c0b7221 */ /* 0x001fc80000000100 */
[----:B------:R-:W-:Y:S01]  /*1320*/  FMUL R9, R11, R11 ;  /* 0x0000000b0b097220 */ /* 0x000fe20000400000 */
[----:B------:R-:W-:Y:S02]  /*1330*/  FSEL R18, R18, RZ, P0 ;  /* 0x000000ff12127208 */ /* 0x000fe40000000000 */
[----:B------:R-:W-:Y:S01]  /*1340*/  ISETP.GE.AND P0, PT, R29, 0x8, PT ;  /* 0x000000081d00780c */ /* 0x000fe20003f06270 */
[----:B-1----:R-:W-:Y:S01]  /*1350*/  FADD R13, R14, R13 ;  /* 0x0000000d0e0d7221 */ /* 0x002fe20000000000 */
[----:B------:R-:W-:Y:S01]  /*1360*/  SHF.R.U32.HI R17, RZ, 0x3, R29 ;  /* 0x00000003ff117819 */ /* 0x000fe2000001161d */
[----:B------:R-:W-:Y:S01]  /*1370*/  FMUL R9, R10, R9 ;  /* 0x000000090a097220 */ /* 0x000fe20000400000 */
[----:B------:R-:W-:Y:S02]  /*1380*/  FFMA R12, R11, R18, R12 ;  /* 0x000000120b0c7223 */ /* 0x000fe4000000000c */
[----:B------:R-:W-:Y:S01]  /*1390*/  LOP3.LUT R17, R17, 0x1c, RZ, 0xc0, !PT ;  /* 0x0000001c11117812 */ /* 0x000fe200078ec0ff */
[----:B------:R-:W-:-:S04]  /*13a0*/  FFMA R18, R18, R9, R13 ;  /* 0x0000000912127223 */ /* 0x000fc8000000000d */
[----:B------:R-:W-:Y:S04]  /*13b0*/  @!P3 STS [R17+0x40], R8 ;  /* 0x000040081100b388 */ /* 0x000fe80000000800 */
[----:B------:R-:W-:Y:S04]  /*13c0*/  @!P3 STS [R17], R12 ;  /* 0x0000000c1100b388 */ /* 0x000fe80000000800 */
[----:B------:R-:W-:Y:S04]  /*13d0*/  @!P3 STS [R17+0x20], R18 ;  /* 0x000020121100b388 */ /* 0x000fe80000000800 */
[----:B------:R-:W-:Y:S06]  /*13e0*/  BAR.SYNC 0x0 ;  /* 0x0000000000007b1d */ /* 0x000fec0000000000 */
[----:B------:R-:W0:Y:S04]  /*13f0*/  @!P0 LDS R28, [R29.X4+0x40] ;  /* 0x000040001d1c8984 */ /* 0x000e280000004800 */
[----:B------:R-:W-:Y:S04]  /*1400*/  @!P0 LDS R31, [R29.X4] ;  /* 0x000000001d1f8984 */ /* 0x000fe80000004800 */
[----:B------:R-:W-:Y:S04]  /*1410*/  @!P0 LDS R30, [R29.X4+0x20] ;  /* 0x000020001d1e8984 */ /* 0x000fe80000004800 */
[----:B0-----:R-:W0:Y:S02]  /*1420*/  SHFL.BFLY PT, R11, R28, 0x4, 0x1f ;  /* 0x0c801f001c0b7f89 */ /* 0x001e2400000e0000 */
[----:B0-----:R-:W-:-:S05]  /*1430*/  FADD R9, R28, R11 ;  /* 0x0000000b1c097221 */ /* 0x001fca0000000000 */
[C---:B------:R-:W-:Y:S01]  /*1440*/  FSETP.GEU.AND P3, PT, |R9|.reuse, 1.175494350822287508e-38, PT ;  /* 0x008000000900780b */ /* 0x040fe20003f6e200 */
[C---:B------:R-:W-:Y:S01]  /*1450*/  FMUL R10, R9.reuse, 0.25 ;  /* 0x3e800000090a7820 */ /* 0x040fe20000400000 */
[----:B------:R-:W-:Y:S01]  /*1460*/  FSETP.GT.AND P0, PT, |R9|, 8.50705917302346158658e+37, PT ;  /* 0x7e8000000900780b */ /* 0x000fe20003f04200 */
[----:B------:R-:W0:Y:S03]  /*1470*/  SHFL.BFLY PT, R8, R9, 0x2, 0x1f ;  /* 0x0c401f0009087f89 */ /* 0x000e2600000e0000 */
[----:B------:R-:W-:Y:S01]  /*1480*/  FSEL R14, R10, R9, P0 ;  /* 0x000000090a0e7208 */ /* 0x000fe20000000000 */
[----:B------:R-:W1:Y:S06]  /*1490*/  SHFL.BFLY PT, R12, R31, 0x4, 0x1f ;  /* 0x0c801f001f0c7f89 */ /* 0x000e6c00000e0000 */
[----:B------:R-:W-:-:S06]  /*14a0*/  @!P3 FMUL R14, R14, 16777216 ;  /* 0x4b8000000e0eb820 */ /* 0x000fcc0000400000 */
[----:B------:R-:W2:Y:S01]  /*14b0*/  MUFU.RCP R14, R14 ;  /* 0x0000000e000e7308 */ /* 0x000ea20000001000 */
[----:B------:R-:W3:Y:S01]  /*14c0*/  SHFL.BFLY PT, R13, R30, 0x4, 0x1f ;  /* 0x0c801f001e0d7f89 */ /* 0x000ee200000e0000 */
[----:B------:R-:W-:Y:S01]  /*14d0*/  @P0 FMUL R11, R11, 0.25 ;  /* 0x3e8000000b0b0820 */ /* 0x000fe20000400000 */
[----:B0-----:R-:W-:-:S03]  /*14e0*/  FADD R10, R9, R8 ;  /* 0x00000008090a7221 */ /* 0x001fc60000000000 */
[----:B------:R-:W-:Y:S01]  /*14f0*/  @!P3 FMUL R11, R11, 16777216 ;  /* 0x4b8000000b0bb820 */ /* 0x000fe20000400000 */
[----:B------:R-:W-:Y:S02]  /*1500*/  FSETP.NEU.AND P3, PT, R9, RZ, PT ;  /* 0x000000ff0900720b */ /* 0x000fe40003f6d000 */
[C---:B------:R-:W-:Y:S01]  /*1510*/  FSETP.GEU.AND P4, PT, |R10|.reuse, 1.175494350822287508e-38, PT ;  /* 0x008000000a00780b */ /* 0x040fe20003f8e200 */
[----:B------:R-:W-:Y:S01]  /*1520*/  FMUL R17, R10, 0.25 ;  /* 0x3e8000000a117820 */ /* 0x000fe20000400000 */
[----:B--2---:R-:W-:Y:S01]  /*1530*/  FMUL R11, R14, R11 ;  /* 0x0000000b0e0b7220 */ /* 0x004fe20000400000 */
[----:B------:R-:W-:Y:S01]  /*1540*/  FSETP.GT.AND P0, PT, |R10|, 8.50705917302346158658e+37, PT ;  /* 0x7e8000000a00780b */ /* 0x000fe20003f04200 */
[----:B-1----:R-:W-:-:S03]  /*1550*/  FADD R12, -R31, R12 ;  /* 0x0000000c1f0c7221 */ /* 0x002fc60000000100 */
[----:B------:R-:W-:Y:S02]  /*1560*/  FSEL R14, R11, RZ, P3 ;  /* 0x000000ff0b0e7208 */ /* 0x000fe40001800000 */
[----:B------:R-:W-:Y:S01]  /*1570*/  FSEL R17, R17, R10, P0 ;  /* 0x0000000a11117208 */ /* 0x000fe20000000000 */
[C---:B------:R-:W-:Y:S02]  /*1580*/  FMUL R15, R12.reuse, R12 ;  /* 0x0000000c0c0f7220 */ /* 0x040fe40000400000 */
[----:B------:R-:W-:Y:S01]  /*1590*/  FFMA R31, R12, R14, R31 ;  /* 0x0000000e0c1f7223 */ /* 0x000fe2000000001f */
[----:B------:R-:W0:Y:S01]  /*15a0*/  SHFL.BFLY PT, R11, R10, 0x1, 0x1f ;  /* 0x0c201f000a0b7f89 */ /* 0x000e2200000e0000 */
[----:B------:R-:W-:Y:S01]  /*15b0*/  @!P4 FMUL R17, R17, 16777216 ;  /* 0x4b8000001111c820 */ /* 0x000fe20000400000 */
[----:B---3--:R-:W-:Y:S01]  /*15c0*/  FADD R13, R30, R13 ;  /* 0x0000000d1e0d7221 */ /* 0x008fe20000000000 */
[----:B------:R-:W-:Y:S02]  /*15d0*/  FMUL R12, R28, R15 ;  /* 0x0000000f1c0c7220 */ /* 0x000fe40000400000 */
[----:B------:R-:W1:Y:S02]  /*15e0*/  SHFL.BFLY PT, R28, R31, 0x2, 0x1f ;  /* 0x0c401f001f1c7f89 */ /* 0x000e6400000e0000 */
[----:B------:R-:W2:Y:S01]  /*15f0*/  MUFU.RCP R17, R17 ;  /* 0x0000001100117308 */ /* 0x000ea20000001000 */
[----:B------:R-:W-:Y:S01]  /*1600*/  FFMA R12, R14, R12, R13 ;  /* 0x0000000c0e0c7223 */ /* 0x000fe2000000000d */
[----:B------:R-:W-:-:S04]  /*1610*/  @P0 FMUL R8, R8, 0.25 ;  /* 0x3e80000008080820 */ /* 0x000fc80000400000 */
[----:B------:R-:W3:Y:S01]  /*1620*/  SHFL.BFLY PT, R13, R12, 0x2, 0x1f ;  /* 0x0c401f000c0d7f89 */ /* 0x000ee200000e0000 */
[----:B------:R-:W-:Y:S01]  /*1630*/  @!P4 FMUL R8, R8, 16777216 ;  /* 0x4b8000000808c820 */ /* 0x000fe20000400000 */
[----:B------:R-:W-:-:S03]  /*1640*/  FSETP.NEU.AND P0, PT, R10, RZ, PT ;  /* 0x000000ff0a00720b */ /* 0x000fc60003f0d000 */
[----:B--2---:R-:W-:Y:S01]  /*1650*/  FMUL R8, R17, R8 ;  /* 0x0000000811087220 */ /* 0x004fe20000400000 */
[----:B0-----:R-:W-:-:S04]  /*1660*/  FADD R18, R10, R11 ;  /* 0x0000000b0a127221 */ /* 0x001fc80000000000 */
[----:B------:R-:W-:Y:S01]  /*1670*/  FSEL R8, R8, RZ, P0 ;  /* 0x000000ff08087208 */ /* 0x000fe20000000000 */
[----:B-1----:R-:W-:Y:S01]  /*1680*/  FADD R28, -R31, R28 ;  /* 0x0000001c1f1c7221 */ /* 0x002fe20000000100 */
[C---:B------:R-:W-:Y:S01]  /*1690*/  FSETP.GEU.AND P3, PT, |R18|.reuse, 1.175494350822287508e-38, PT ;  /* 0x008000001200780b */ /* 0x040fe20003f6e200 */
[----:B------:R-:W-:Y:S02]  /*16a0*/  FMUL R15, R18, 0.25 ;  /* 0x3e800000120f7820 */ /* 0x000fe40000400000 */
[C---:B------:R-:W-:Y:S01]  /*16b0*/  FMUL R14, R28.reuse, R28 ;  /* 0x0000001c1c0e7220 */ /* 0x040fe20000400000 */
[----:B------:R-:W-:Y:S01]  /*16c0*/  FFMA R31, R28, R8, R31 ;  /* 0x000000081c1f7223 */ /* 0x000fe2000000001f */
[----:B------:R-:W-:Y:S01]  /*16d0*/  FSETP.GT.AND P0, PT, |R18|, 8.50705917302346158658e+37, PT ;  /* 0x7e8000001200780b */ /* 0x000fe20003f04200 */
[----:B---3--:R-:W-:Y:S01]  /*16e0*/  FADD R13, R12, R13 ;  /* 0x0000000d0c0d7221 */ /* 0x008fe20000000000 */
[----:B------:R-:W-:Y:S02]  /*16f0*/  FMUL R14, R9, R14 ;  /* 0x0000000e090e7220 */ /* 0x000fe40000400000 */
[----:B------:R-:W0:Y:S01]  /*1700*/  SHFL.BFLY PT, R12, R31, 0x1, 0x1f ;  /* 0x0c201f001f0c7f89 */ /* 0x000e2200000e0000 */
[----:B------:R-:W-:Y:S01]  /*1710*/  FSEL R15, R15, R18, P0 ;  /* 0x000000120f0f7208 */ /* 0x000fe20000000000 */
[----:B------:R-:W-:-:S04]  /*1720*/  FFMA R13, R8, R14, R13 ;  /* 0x0000000e080d7223 */ /* 0x000fc8000000000d */
[----:B------:R-:W-:Y:S01]  /*1730*/  @!P3 FMUL R15, R15, 16777216 ;  /* 0x4b8000000f0fb820 */ /* 0x000fe20000400000 */
[----:B------:R-:W1:Y:S03]  /*1740*/  SHFL.BFLY PT, R8, R13, 0x1, 0x1f ;  /* 0x0c201f000d087f89 */ /* 0x000e6600000e0000 */
[----:B------:R-:W2:Y:S01]  /*1750*/  MUFU.RCP R14, R15 ;  /* 0x0000000f000e7308 */ /* 0x000ea20000001000 */
[----:B------:R-:W-:Y:S01]  /*1760*/  @P0 FMUL R11, R11, 0.25 ;  /* 0x3e8000000b0b0820 */ /* 0x000fe20000400000 */
[----:B------:R-:W-:-:S03]  /*1770*/  LOP3.LUT P0, RZ, R29, 0x7, RZ, 0xc0, !PT ;  /* 0x000000071dff7812 */ /* 0x000fc6000780c0ff */
[----:B------:R-:W-:Y:S01]  /*1780*/  @!P3 FMUL R11, R11, 16777216 ;  /* 0x4b8000000b0bb820 */ /* 0x000fe20000400000 */
[----:B------:R-:W-:Y:S02]  /*1790*/  ISETP.LT.AND P0, PT, R29, 0x8, !P0 ;  /* 0x000000081d00780c */ /* 0x000fe40004701270 */
[----:B------:R-:W-:Y:S01]  /*17a0*/  FSETP.NEU.AND P3, PT, R18, RZ, PT ;  /* 0x000000ff1200720b */ /* 0x000fe20003f6d000 */
[----:B0-----:R-:W-:Y:S01]  /*17b0*/  FADD R12, -R31, R12 ;  /* 0x0000000c1f0c7221 */ /* 0x001fe20000000100 */
[----:B--2---:R-:W-:-:S03]  /*17c0*/  FMUL R14, R14, R11 ;  /* 0x0000000b0e0e7220 */ /* 0x004fc60000400000 */
[----:B------:R-:W-:Y:S01]  /*17d0*/  FMUL R11, R12, R12 ;  /* 0x0000000c0c0b7220 */ /* 0x000fe20000400000 */
[----:B------:R-:W-:Y:S02]  /*17e0*/  MOV R35, 0x2 ;  /* 0x0000000200237802 */ /* 0x000fe40000000f00 */
[----:B------:R-:W-:Y:S01]  /*17f0*/  FSEL R14, R14, RZ, P3 ;  /* 0x000000ff0e0e7208 */ /* 0x000fe20001800000 */
[----:B-1----:R-:W-:Y:S01]  /*1800*/  FADD R9, R13, R8 ;  /* 0x000000080d097221 */ /* 0x002fe20000000000 */
[----:B------:R-:W-:Y:S01]  /*1810*/  FMUL R11, R10, R11 ;  /* 0x0000000b0a0b7220 */ /* 0x000fe20000400000 */
[----:B------:R0:W-:Y:S02]  /*1820*/  @P0 STS [R29.X4+0x40], R18 ;  /* 0x000040121d000388 */ /* 0x0001e40000004800 */
[----:B------:R-:W-:Y:S01]  /*1830*/  FFMA R28, R12, R14, R31 ;  /* 0x0000000e0c1c7223 */ /* 0x000fe2000000001f */
[----:B------:R-:W-:Y:S01]  /*1840*/  FFMA R36, R14, R11, R9 ;  /* 0x0000000b0e247223 */ /* 0x000fe20000000009 */
[----:B------:R-:W-:Y:S01]  /*1850*/  CS2R R12, SRZ ;  /* 0x00000000000c7805 */ /* 0x000fe2000001ff00 */
[----:B------:R-:W-:Y:S01]  /*1860*/  CS2R R8, SRZ ;  /* 0x0000000000087805 */ /* 0x000fe2000001ff00 */
[----:B------:R-:W-:Y:S01]  /*1870*/  CS2R R10, SRZ ;  /* 0x00000000000a7805 */ /* 0x000fe2000001ff00 */
[----:B------:R-:W-:Y:S01]  /*1880*/  CS2R R14, SRZ ;  /* 0x00000000000e7805 */ /* 0x000fe2000001ff00 */
[CC--:B------:R-:W-:Y:S01]  /*1890*/  IMAD.WIDE R30, R0.reuse, R35.reuse, c[0x0][0x160] ;  /* 0x00005800001e7625 */ /* 0x0c0fe200078e0223 */
[----:B------:R-:W-:Y:S03]  /*18a0*/  @P0 STS [R29.X4], R28 ;  /* 0x0000001c1d000388 */ /* 0x000fe60000004800 */
[----:B0-----:R-:W-:Y:S01]  /*18b0*/  IMAD.WIDE R18, R0, R35, c[0x0][0x170] ;  /* 0x00005c0000127625 */ /* 0x001fe200078e0223 */
[----:B------:R-:W-:Y:S04]  /*18c0*/  @P0 STS [R29.X4+0x20], R36 ;  /* 0x000020241d000388 */ /* 0x000fe80000004800 */
[----:B------:R-:W-:Y:S06]  /*18d0*/  BAR.SYNC 0x0 ;  /* 0x0000000000007b1d */ /* 0x000fec0000000000 */
[----:B------:R0:W2:Y:S04]  /*18e0*/  @P1 LDG.E.EF.128 R8, [R30.64] ;  /* 0x000000041e081981 */ /* 0x0000a8000c0e1d00 */
[----:B------:R1:W3:Y:S01]  /*18f0*/  @P1 LDG.E.EF.128 R12, [R18.64] ;  /* 0x00000004120c1981 */ /* 0x0002e2000c0e1d00 */
[----:B------:R-:W-:-:S05]  /*1900*/  IMAD.HI R17, R21, 0x2e8ba2e9, RZ ;  /* 0x2e8ba2e915117827 */ /* 0x000fca00078e02ff */
[----:B------:R-:W-:-:S04]  /*1910*/  SHF.R.U32.HI R28, RZ, 0x1f, R17 ;  /* 0x0000001fff1c7819 */ /* 0x000fc80000011611 */
[----:B------:R-:W-:Y:S01]  /*1920*/  LEA.HI.SX32 R28, R17, R28, 0x1e ;  /* 0x0000001c111c7211 */ /* 0x000fe200078ff2ff */
[----:B-1----:R-:W-:-:S04]  /*1930*/  CS2R R18, SRZ ;  /* 0x0000000000127805 */ /* 0x002fc8000001ff00 */
[----:B0-----:R-:W-:Y:S01]  /*1940*/  IMAD R31, R28, -0x16, R21 ;  /* 0xffffffea1c1f7824 */ /* 0x001fe200078e0215 */
[----:B--2---:R-:W-:Y:S02]  /*1950*/  SEL R29, R8, RZ, P1 ;  /* 0x000000ff081d7207 */ /* 0x004fe40000800000 */
[----:B---3--:R-:W-:-:S03]  /*1960*/  SEL R12, R12, RZ, P1 ;  /* 0x000000ff0c0c7207 */ /* 0x008fc60000800000 */
[--C-:B------:R-:W-:Y:S02]  /*1970*/  HADD2.F32 R8, -RZ, R29.reuse.H1_H1 ;  /* 0x3000001dff087230 */ /* 0x100fe40000004100 */
[----:B------:R-:W-:Y:S02]  /*1980*/  HADD2.F32 R17, -RZ, R29.H0_H0 ;  /* 0x2000001dff117230 */ /* 0x000fe40000004100 */
[--C-:B------:R-:W-:Y:S01]  /*1990*/  HADD2.F32 R29, -RZ, R12.reuse.H0_H0 ;  /* 0x2000000cff1d7230 */ /* 0x100fe20000004100 */
[----:B------:R-:W-:Y:S01]  /*19a0*/  FADD R30, R23, R8 ;  /* 0x00000008171e7221 */ /* 0x000fe20000000000 */
[----:B------:R-:W-:Y:S01]  /*19b0*/  HADD2.F32 R37, -RZ, R12.H1_H1 ;  /* 0x3000000cff257230 */ /* 0x000fe20000004100 */
[----:B------:R-:W-:Y:S01]  /*19c0*/  FADD R8, R22, R17 ;  /* 0x0000001116087221 */ /* 0x000fe20000000000 */
[----:B------:R-:W0:Y:S01]  /*19d0*/  LDS R12, [0x20] ;  /* 0x00002000ff0c7984 */ /* 0x000e220000000800 */
[----:B------:R-:W-:Y:S01]  /*19e0*/  FADD R21, R16, R29 ;  /* 0x0000001d10157221 */ /* 0x000fe20000000000 */
[----:B------:R-:W-:Y:S01]  /*19f0*/  IMAD.WIDE.U32 R28, R2, R35, c[0x0][0x180] ;  /* 0x00006000021c7625 */ /* 0x000fe200078e0023 */
[----:B------:R-:W-:Y:S01]  /*1a00*/  CS2R R16, SRZ ;  /* 0x0000000000107805 */ /* 0x000fe2000001ff00 */
[----:B------:R-:W-:Y:S01]  /*1a10*/  FADD R37, R20, R37 ;  /* 0x0000002514257221 */ /* 0x000fe20000000000 */
[----:B------:R-:W-:Y:S01]  /*1a20*/  FADD R8, R8, R21 ;  /* 0x0000001508087221 */ /* 0x000fe20000000000 */
[----:B------:R-:W-:Y:S01]  /*1a30*/  CS2R R22, SRZ ;  /* 0x0000000000167805 */ /* 0x000fe2000001ff00 */
[----:B------:R-:W-:-:S02]  /*1a40*/  CS2R R20, SRZ ;  /* 0x0000000000147805 */ /* 0x000fc4000001ff00 */
[----:B------:R1:W2:Y:S02]  /*1a50*/  @!P2 LDG.E.EL.128 R16, [R28.64] ;  /* 0x000000041c10a981 */ /* 0x0002a4000c2e1d00 */
[----:B-1----:R-:W-:-:S05]  /*1a60*/  IMAD.WIDE.U32 R28, R2, R35, c[0x0][0x188] ;  /* 0x00006200021c7625 */ /* 0x002fca00078e0023 */
[----:B------:R1:W3:Y:S01]  /*1a70*/  @!P2 LDG.E.EL.128 R20, [R28.64] ;  /* 0x000000041c14a981 */ /* 0x0002e2000c2e1d00 */
[----:B------:R-:W-:Y:S01]  /*1a80*/  FADD R30, R30, R37 ;  /* 0x000000251e1e7221 */ /* 0x000fe20000000000 */
[----:B------:R-:W-:-:S05]  /*1a90*/  MOV R37, 0x3a4ccccd ;  /* 0x3a4ccccd00257802 */ /* 0x000fca0000000f00 */
[----:B0-----:R-:W-:Y:S02]  /*1aa0*/  FFMA R12, R12, R37, 9.9999997473787516356e-06 ;  /* 0x3727c5ac0c0c7423 */ /* 0x001fe40000000025 */
[----:B------:R-:W0:Y:S04]  /*1ab0*/  LDS R37, [RZ] ;  /* 0x00000000ff257984 */ /* 0x000e280000000800 */
[----:B------:R-:W4:Y:S01]  /*1ac0*/  MUFU.RSQ R12, R12 ;  /* 0x0000000c000c7308 */ /* 0x000f220000001400 */
[----:B------:R-:W-:Y:S01]  /*1ad0*/  IMAD R2, R31, 0x500, R2 ;  /* 0x000005001f027824 */ /* 0x000fe200078e0202 */
[----:B-1----:R-:W-:-:S05]  /*1ae0*/  SEL R29, R13, RZ, P1 ;  /* 0x000000ff0d1d7207 */ /* 0x002fca0000800000 */
[--C-:B------:R-:W-:Y:S02]  /*1af0*/  HADD2.F32 R13, -RZ, R29.reuse.H0_H0 ;  /* 0x2000001dff0d7230 */ /* 0x100fe40000004100 */
[----:B------:R-:W-:-:S03]  /*1b00*/  HADD2.F32 R29, -RZ, R29.H1_H1 ;  /* 0x3000001dff1d7230 */ /* 0x000fc60000004100 */
[----:B------:R-:W-:Y:S02]  /*1b10*/  FADD R13, R26, R13 ;  /* 0x0000000d1a0d7221 */ /* 0x000fe40000000000 */
[----:B------:R-:W-:Y:S01]  /*1b20*/  FADD R26, R4, R29 ;  /* 0x0000001d041a7221 */ /* 0x000fe20000000000 */
[----:B0-----:R-:W-:Y:S01]  /*1b30*/  FADD R31, -R37, R30 ;  /* 0x0000001e251f7221 */ /* 0x001fe20000000100 */
[----:B------:R-:W-:-:S03]  /*1b40*/  SEL R30, R9, RZ, P1 ;  /* 0x000000ff091e7207 */ /* 0x000fc60000800000 */
[----:B----4-:R-:W-:Y:S01]  /*1b50*/  FMUL R31, R12, R31 ;  /* 0x0000001f0c1f7220 */ /* 0x010fe20000400000 */
[----:B--2---:R-:W-:-:S05]  /*1b60*/  SEL R16, R16, RZ, !P2 ;  /* 0x000000ff10107207 */ /* 0x004fca0005000000 */
[----:B------:R-:W-:Y:S01]  /*1b70*/  HADD2.F32 R28, -RZ, R16.H1_H1 ;  /* 0x30000010ff1c7230 */ /* 0x000fe20000004100 */
[----:B---3--:R-:W-:-:S05]  /*1b80*/  SEL R20, R20, RZ, !P2 ;  /* 0x000000ff14147207 */ /* 0x008fca0005000000 */
[----:B------:R-:W-:-:S05]  /*1b90*/  HADD2.F32 R9, -RZ, R20.H1_H1 ;  /* 0x30000014ff097230 */ /* 0x000fca0000004100 */
[----:B------:R-:W-:Y:S01]  /*1ba0*/  FFMA R9, R28, R31, R9 ;  /* 0x0000001f1c097223 */ /* 0x000fe20000000009 */
[--C-:B------:R-:W-:Y:S02]  /*1bb0*/  HADD2.F32 R28, -RZ, R30.reuse.H1_H1 ;  /* 0x3000001eff1c7230 */ /* 0x100fe40000004100 */
[----:B------:R-:W-:-:S03]  /*1bc0*/  HADD2.F32 R30, -RZ, R30.H0_H0 ;  /* 0x2000001eff1e7230 */ /* 0x000fc60000004100 */
[----:B------:R-:W-:Y:S02]  /*1bd0*/  FADD R3, R3, R28 ;  /* 0x0000001c03037221 */ /* 0x000fe40000000000 */
[----:B------:R-:W-:Y:S01]  /*1be0*/  FADD R30, R5, R30 ;  /* 0x0000001e051e7221 */ /* 0x000fe20000000000 */
[----:B------:R-:W-:Y:S01]  /*1bf0*/  CS2R R28, SRZ ;  /* 0x00000000001c7805 */ /* 0x000fe2000001ff00 */
[----:B------:R-:W-:Y:S02]  /*1c00*/  FADD R26, R3, R26 ;  /* 0x0000001a031a7221 */ /* 0x000fe40000000000 */
[----:B------:R-:W-:Y:S01]  /*1c10*/  FADD R4, R30, R13 ;  /* 0x0000000d1e047221 */ /* 0x000fe20000000000 */
[----:B------:R-:W-:Y:S01]  /*1c20*/  IMAD.WIDE R2, R2, R35, c[0x0][0x190] ;  /* 0x0000640002027625 */ /* 0x000fe200078e0223 */
[----:B------:R-:W-:-:S06]  /*1c30*/  CS2R R30, SRZ ;  /* 0x00000000001e7805 */ /* 0x000fcc000001ff00 */
[----:B------:R0:W2:Y:S01]  /*1c40*/  @P1 LDG.E.EL.128 R28, [R2.64] ;  /* 0x00000004021c1981 */ /* 0x0000a2000c2e1d00 */
[----:B------:R-:W-:Y:S02]  /*1c50*/  SEL R10, R10, RZ, P1 ;  /* 0x000000ff0a0a7207 */ /* 0x000fe40000800000 */
[----:B------:R-:W-:-:S03]  /*1c60*/  SEL R11, R11, RZ, P1 ;  /* 0x000000ff0b0b7207 */ /* 0x000fc60000800000 */
[----:B------:R-:W-:-:S05]  /*1c70*/  HADD2.F32 R5, -RZ, R10.H1_H1 ;  /* 0x3000000aff057230 */ /* 0x000fca0000004100 */
[----:B------:R-:W-:Y:S01]  /*1c80*/  FADD R6, R6, R5 ;  /* 0x0000000506067221 */ /* 0x000fe20000000000 */
[----:B------:R-:W-:Y:S02]  /*1c90*/  HADD2.F32 R5, -RZ, R10.H0_H0 ;  /* 0x2000000aff057230 */ /* 0x000fe40000004100 */
[----:B------:R-:W-:Y:S01]  /*1ca0*/  HADD2.F32 R10, -RZ, R11.H1_H1 ;  /* 0x3000000bff0a7230 */ /* 0x000fe20000004100 */
[----:B------:R-:W-:-:S04]  /*1cb0*/  SEL R14, R14, RZ, P1 ;  /* 0x000000ff0e0e7207 */ /* 0x000fc80000800000 */
[----:B------:R-:W-:Y:S01]  /*1cc0*/  FADD R33, R33, R10 ;  /* 0x0000000a21217221 */ /* 0x000fe20000000000 */
[----:B------:R-:W-:Y:S01]  /*1cd0*/  HADD2.F32 R10, -RZ, R11.H0_H0 ;  /* 0x2000000bff0a7230 */ /* 0x000fe20000004100 */
[----:B------:R-:W-:-:S04]  /*1ce0*/  SEL R15, R15, RZ, P1 ;  /* 0x000000ff0f0f7207 */ /* 0x000fc80000800000 */
[----:B------:R-:W-:Y:S01]  /*1cf0*/  FADD R7, R7, R10 ;  /* 0x0000000a07077221 */ /* 0x000fe20000000000 */
[--C-:B------:R-:W-:Y:S02]  /*1d00*/  HADD2.F32 R10, -RZ, R14.reuse.H1_H1 ;  /* 0x3000000eff0a7230 */ /* 0x100fe40000004100 */
[--C-:B0-----:R-:W-:Y:S02]  /*1d10*/  HADD2.F32 R3, -RZ, R15.reuse.H0_H0 ;  /* 0x2000000fff037230 */ /* 0x101fe40000004100 */
[----:B------:R-:W-:Y:S01]  /*1d20*/  HADD2.F32 R2, -RZ, R14.H0_H0 ;  /* 0x2000000eff027230 */ /* 0x000fe20000004100 */
[----:B------:R-:W-:Y:S01]  /*1d30*/  FADD R25, R25, R10 ;  /* 0x0000000a19197221 */ /* 0x000fe20000000000 */
[----:B------:R-:W-:Y:S01]  /*1d40*/  FADD R24, R24, R5 ;  /* 0x0000000518187221 */ /* 0x000fe20000000000 */
[----:B------:R-:W-:Y:S01]  /*1d50*/  FADD R32, R32, R3 ;  /* 0x0000000320207221 */ /* 0x000fe20000000000 */
[----:B------:R-:W-:Y:S01]  /*1d60*/  HADD2.F32 R5, -RZ, R15.H1_H1 ;  /* 0x3000000fff057230 */ /* 0x000fe20000004100 */
[----:B------:R-:W-:Y:S01]  /*1d70*/  FADD R14, R6, R25 ;  /* 0x00000019060e7221 */ /* 0x000fe20000000000 */
[----:B------:R-:W-:Y:S01]  /*1d80*/  FADD R27, R27, R2 ;  /* 0x000000021b1b7221 */ /* 0x000fe20000000000 */
[----:B------:R-:W-:Y:S01]  /*1d90*/  FADD R6, R7, R32 ;  /* 0x0000002007067221 */ /* 0x000fe20000000000 */
[----:B------:R-:W-:Y:S01]  /*1da0*/  FADD R7, -R37, R8 ;  /* 0x0000000825077221 */ /* 0x000fe20000000100 */
[----:B------:R-:W-:Y:S01]  /*1db0*/  FADD R10, R34, R5 ;  /* 0x00000005220a7221 */ /* 0x000fe20000000000 */
[----:B------:R-:W-:Y:S01]  /*1dc0*/  FADD R2, R24, R27 ;  /* 0x0000001b18027221 */ /* 0x000fe20000000000 */
[----:B------:R-:W-:Y:S01]  /*1dd0*/  HADD2.F32 R11, -RZ, R16.H0_H0 ;  /* 0x20000010ff0b7230 */ /* 0x000fe20000004100 */
[----:B------:R-:W-:Y:S01]  /*1de0*/  SEL R21, R21, RZ, !P2 ;  /* 0x000000ff15157207 */ /* 0x000fe20005000000 */
[----:B------:R-:W-:Y:S01]  /*1df0*/  HADD2.F32 R20, -RZ, R20.H0_H0 ;  /* 0x20000014ff147230 */ /* 0x000fe20000004100 */
[----:B------:R-:W-:Y:S01]  /*1e00*/  FMUL R7, R12, R7 ;  /* 0x000000070c077220 */ /* 0x000fe20000400000 */
[----:B------:R-:W-:Y:S01]  /*1e10*/  SEL R17, R17, RZ, !P2 ;  /* 0x000000ff11117207 */ /* 0x000fe20005000000 */
[----:B------:R-:W-:Y:S01]  /*1e20*/  FADD R10, R33, R10 ;  /* 0x0000000a210a7221 */ /* 0x000fe20000000000 */
[----:B------:R-:W-:Y:S01]  /*1e30*/  SEL R18, R18, RZ, !P2 ;  /* 0x000000ff12127207 */ /* 0x000fe20005000000 */
[C---:B------:R-:W-:Y:S01]  /*1e40*/  FADD R3, -R37.reuse, R26 ;  /* 0x0000001a25037221 */ /* 0x040fe20000000100 */
[----:B------:R-:W-:Y:S01]  /*1e50*/  SEL R22, R22, RZ, !P2 ;  /* 0x000000ff16167207 */ /* 0x000fe20005000000 */
[C---:B------:R-:W-:Y:S01]  /*1e60*/  FADD R13, -R37.reuse, R4 ;  /* 0x00000004250d7221 */ /* 0x040fe20000000100 */
[C---:B------:R-:W-:Y:S01]  /*1e70*/  FADD R15, -R37.reuse, R2 ;  /* 0x00000002250f7221 */ /* 0x040fe20000000100 */
[----:B------:R-:W-:Y:S01]  /*1e80*/  FADD R5, -R37, R14 ;  /* 0x0000000e25057221 */ /* 0x000fe20000000100 */
[----:B------:R-:W-:Y:S01]  /*1e90*/  FFMA R2, R11, R7, R20 ;  /* 0x000000070b027223 */ /* 0x000fe20000000014 */
[----:B------:R-:W-:Y:S01]  /*1ea0*/  HADD2.F32 R7, -RZ, R21.H0_H0 ;  /* 0x20000015ff077230 */ /* 0x000fe20000004100 */
[----:B------:R-:W-:Y:S01]  /*1eb0*/  FADD R25, -R37, R10 ;  /* 0x0000000a25197221 */ /* 0x000fe20000000100 */
[--C-:B------:R-:W-:Y:S01]  /*1ec0*/  HADD2.F32 R4, -RZ, R17.reuse.H0_H0 ;  /* 0x20000011ff047230 */ /* 0x100fe20000004100 */
[----:B------:R-:W-:Y:S01]  /*1ed0*/  SEL R19, R19, RZ, !P2 ;  /* 0x000000ff13137207 */ /* 0x000fe20005000000 */
[----:B------:R-:W-:Y:S01]  /*1ee0*/  HADD2.F32 R8, -RZ, R17.H1_H1 ;  /* 0x30000011ff087230 */ /* 0x000fe20000004100 */
[----:B------:R-:W-:Y:S01]  /*1ef0*/  SEL R23, R23, RZ, !P2 ;  /* 0x000000ff17177207 */ /* 0x000fe20005000000 */
[----:B------:R-:W-:Y:S01]  /*1f00*/  HADD2.F32 R21, -RZ, R21.H1_H1 ;  /* 0x30000015ff157230 */ /* 0x000fe20000004100 */
[C---:B------:R-:W-:Y:S01]  /*1f10*/  FMUL R13, R12.reuse, R13 ;  /* 0x0000000d0c0d7220 */ /* 0x040fe20000400000 */
[----:B------:R-:W-:Y:S01]  /*1f20*/  HADD2.F32 R11, -RZ, R18.H1_H1 ;  /* 0x30000012ff0b7230 */ /* 0x000fe20000004100 */
[C---:B------:R-:W-:Y:S01]  /*1f30*/  FMUL R3, R12.reuse, R3 ;  /* 0x000000030c037220 */ /* 0x040fe20000400000 */
[----:B------:R-:W-:Y:S01]  /*1f40*/  HADD2.F32 R10, -RZ, R22.H1_H1 ;  /* 0x30000016ff0a7230 */ /* 0x000fe20000004100 */
[----:B------:R-:W-:Y:S01]  /*1f50*/  FMUL R14, R12, R5 ;  /* 0x000000050c0e7220 */ /* 0x000fe20000400000 */
[----:B------:R-:W-:Y:S01]  /*1f60*/  FADD R37, -R37, R6 ;  /* 0x0000000625257221 */ /* 0x000fe20000000100 */
[----:B------:R-:W-:Y:S01]  /*1f70*/  FFMA R3, R8, R3, R21 ;  /* 0x0000000308037223 */ /* 0x000fe20000000015 */
[----:B------:R-:W-:Y:S01]  /*1f80*/  FFMA R7, R4, R13, R7 ;  /* 0x0000000d04077223 */ /* 0x000fe20000000007 */
[----:B------:R-:W-:Y:S01]  /*1f90*/  FFMA R4, R11, R14, R10 ;  /* 0x0000000e0b047223 */ /* 0x000fe2000000000a */
[----:B------:R-:W-:Y:S01]  /*1fa0*/  HADD2.F32 R13, -RZ, R19.H0_H0 ;  /* 0x20000013ff0d7230 */ /* 0x000fe20000004100 */
[C---:B------:R-:W-:Y:S01]  /*1fb0*/  FMUL R5, R12.reuse, R37 ;  /* 0x000000250c057220 */ /* 0x040fe20000400000 */
[----:B------:R-:W-:Y:S01]  /*1fc0*/  HADD2.F32 R8, -RZ, R23.H0_H0 ;  /* 0x20000017ff087230 */ /* 0x000fe20000004100 */
[----:B------:R-:W-:Y:S01]  /*1fd0*/  FMUL R6, R12, R15 ;  /* 0x0000000f0c067220 */ /* 0x000fe20000400000 */
[----:B------:R-:W-:-:S02]  /*1fe0*/  HADD2.F32 R18, -RZ, R18.H0_H0 ;  /* 0x20000012ff127230 */ /* 0x000fc40000004100 */
[----:B------:R-:W-:Y:S01]  /*1ff0*/  HADD2.F32 R11, -RZ, R22.H0_H0 ;  /* 0x20000016ff0b7230 */ /* 0x000fe20000004100 */
[----:B------:R-:W-:Y:S01]  /*2000*/  FFMA R13, R13, R5, R8 ;  /* 0x000000050d0d7223 */ /* 0x000fe20000000008 */
[----:B------:R-:W-:-:S03]  /*2010*/  HADD2.F32 R19, -RZ, R19.H1_H1 ;  /* 0x30000013ff137230 */ /* 0x000fc60000004100 */
[----:B------:R-:W-:Y:S01]  /*2020*/  FFMA R11, R18, R6, R11 ;  /* 0x00000006120b7223 */ /* 0x000fe2000000000b */
[----:B------:R-:W-:Y:S01]  /*2030*/  HADD2.F32 R10, -RZ, R23.H1_H1 ;  /* 0x30000017ff0a7230 */ /* 0x000fe20000004100 */
[----:B------:R-:W-:-:S04]  /*2040*/  FMUL R25, R12, R25 ;  /* 0x000000190c197220 */ /* 0x000fc80000400000 */
[----:B------:R-:W-:Y:S01]  /*2050*/  FFMA R12, R19, R25, R10 ;  /* 0x00000019130c7223 */ /* 0x000fe2000000000a */
[----:B--2---:R-:W-:Y:S02]  /*2060*/  SEL R28, R28, RZ, P1 ;  /* 0x000000ff1c1c7207 */ /* 0x004fe40000800000 */
[----:B------:R-:W-:-:S03]  /*2070*/  SEL R29, R29, RZ, P1 ;  /* 0x000000ff1d1d7207 */ /* 0x000fc60000800000 */
[--C-:B------:R-:W-:Y:S02]  /*2080*/  HADD2.F32 R5, -RZ, R28.reuse.H0_H0 ;  /* 0x2000001cff057230 */ /* 0x100fe40000004100 */
[--C-:B------:R-:W-:Y:S01]  /*2090*/  HADD2.F32 R6, -RZ, R29.reuse.H0_H0 ;  /* 0x2000001dff067230 */ /* 0x100fe20000004100 */
[----:B------:R-:W-:Y:S02]  /*20a0*/  SEL R30, R30, RZ, P1 ;  /* 0x000000ff1e1e7207 */ /* 0x000fe40000800000 */
[----:B------:R-:W-:Y:S01]  /*20b0*/  SEL R31, R31, RZ, P1 ;  /* 0x000000ff1f1f7207 */ /* 0x000fe20000800000 */
[----:B------:R-:W-:Y:S01]  /*20c0*/  FADD R2, R5, R2 ;  /* 0x0000000205027221 */ /* 0x000fe20000000000 */
[----:B------:R-:W-:Y:S01]  /*20d0*/  FADD R5, R6, R7 ;  /* 0x0000000706057221 */ /* 0x000fe20000000000 */
[----:B------:R-:W-:Y:S02]  /*20e0*/  HADD2.F32 R6, -RZ, R29.H1_H1 ;  /* 0x3000001dff067230 */ /* 0x000fe40000004100 */
[----:B------:R-:W-:-:S02]  /*20f0*/  HADD2.F32 R28, -RZ, R28.H1_H1 ;  /* 0x3000001cff1c7230 */ /* 0x000fc40000004100 */
[--C-:B------:R-:W-:Y:S02]  /*2100*/  HADD2.F32 R8, -RZ, R30.reuse.H0_H0 ;  /* 0x2000001eff087230 */ /* 0x100fe40000004100 */
[----:B------:R-:W-:Y:S02]  /*2110*/  HADD2.F32 R7, -RZ, R30.H1_H1 ;  /* 0x3000001eff077230 */ /* 0x000fe40000004100 */
[--C-:B------:R-:W-:Y:S02]  /*2120*/  HADD2.F32 R10, -RZ, R31.reuse.H0_H0 ;  /* 0x2000001fff0a7230 */ /* 0x100fe40000004100 */
[----:B------:R-:W-:Y:S01]  /*2130*/  HADD2.F32 R31, -RZ, R31.H1_H1 ;  /* 0x3000001fff1f7230 */ /* 0x000fe20000004100 */
[----:B------:R-:W-:Y:S01]  /*2140*/  FADD R6, R6, R3 ;  /* 0x0000000306067221 */ /* 0x000fe20000000000 */
[----:B------:R-:W-:Y:S01]  /*2150*/  FADD R9, R28, R9 ;  /* 0x000000091c097221 */ /* 0x000fe20000000000 */
[----:B------:R-:W-:Y:S01]  /*2160*/  FADD R8, R8, R11 ;  /* 0x0000000b08087221 */ /* 0x000fe20000000000 */
[----:B------:R-:W-:Y:S01]  /*2170*/  FADD R7, R7, R4 ;  /* 0x0000000407077221 */ /* 0x000fe20000000000 */
[----:B------:R-:W-:Y:S01]  /*2180*/  FADD R10, R10, R13 ;  /* 0x0000000d0a0a7221 */ /* 0x000fe20000000000 */
[----:B------:R-:W-:Y:S01]  /*2190*/  FADD R31, R31, R12 ;  /* 0x0000000c1f1f7221 */ /* 0x000fe20000000000 */
[----:B------:R-:W-:-:S02]  /*21a0*/  F2FP.F16.F32.PACK_AB R5, R6, R5 ;  /* 0x000000050605723e */ /* 0x000fc400000000ff */
[----:B------:R-:W-:Y:S01]  /*21b0*/  F2FP.F16.F32.PACK_AB R4, R9, R2 ;  /* 0x000000020904723e */ /* 0x000fe200000000ff */
[----:B------:R-:W-:Y:S01]  /*21c0*/  IMAD.WIDE R2, R0, R35, c[0x0][0x198] ;  /* 0x0000660000027625 */ /* 0x000fe200078e0223 */
[----:B------:R-:W-:Y:S02]  /*21d0*/  F2FP.F16.F32.PACK_AB R6, R7, R8 ;  /* 0x000000080706723e */ /* 0x000fe400000000ff */
[----:B------:R-:W-:Y:S01]  /*21e0*/  F2FP.F16.F32.PACK_AB R7, R31, R10 ;  /* 0x0000000a1f07723e */ /* 0x000fe200000000ff */
[----:B------:R-:W-:Y:S06]  /*21f0*/  @!P1 EXIT ;  /* 0x000000000000994d */ /* 0x000fec0003800000 */
[----:B------:R-:W-:Y:S02]  /*2200*/  ULDC.64 UR4, c[0x0][0x118] ;  /* 0x0000460000047ab9 */ /* 0x000fe40000000a00 */
[----:B------:R-:W-:Y:S01]  /*2210*/  STG.E.128 [R2.64], R4 ;  /* 0x0000000402007986 */ /* 0x000fe2000c101d04 */
[----:B------:R-:W-:Y:S05]  /*2220*/  EXIT ;  /* 0x000000000000794d */ /* 0x000fea0003800000 */
.L_x_0:
[----:B------:R-:W-:-:S00]  /*2230*/  BRA `(.L_x_0) ;  /* 0xfffffff000007947 */ /* 0x000fc0000383ffff */
[----:B------:R-:W-:-:S00]  /*2240*/  NOP ;  /* 0x0000000000007918 */ /* 0x000fc00000000000 */
        /* <DEDUP_REMOVED lines=11> */
.L_x_1:


//--------------------- .nv.global.init           --------------------------
	.section	.nv.global.init,"aw",@progbits
.nv.global.init:
	.type		_$_str,@object
	.size		_$_str,(.L_0 - _$_str)
_$_str:
        /*0000*/ 	.byte	0x5f, 0x5f, 0x43, 0x55, 0x44, 0x41, 0x5f, 0x46, 0x54, 0x5a, 0x00
.L_0:


//--------------------- .nv.shared.triton__0d1d2d3d4d5d6d7d89de --------------------------
	.section	.nv.shared.triton__0d1d2d3d4d5d6d7d89de,"aw",@nobits
	.align	16
